	.target	sm_90a

	.elftype	@"ET_EXEC"


//--------------------- .note.nv.tkinfo           --------------------------
	.section	.note.nv.tkinfo,"",@"SHT_NOTE"
	.sectionflags	@"SHF_NOTE_NV_TKINFO"
	.tkinfo
        /*0018*/ 	.word	0x00000002
        /*0030*/ 	.string	""
        /*0030*/ 	.string	"ptxas"
        /*0030*/ 	.string	"Cuda compilation tools, release 13.0, V13.0.88"
        /*0030*/ 	.string	"Build cuda_13.0.r13.0/compiler.36424714_0"
        /*0030*/ 	.string	"-arch sm_90a -m 64 "



//--------------------- .note.nv.cuinfo           --------------------------
	.section	.note.nv.cuinfo,"",@"SHT_NOTE"
	.sectionflags	@"SHF_NOTE_NV_CUINFO"
        /*0018*/ 	.short	0x0002
        /*001a*/ 	.short	0x005a
        /*001c*/ 	.short	0x0082
	.zero		2


//--------------------- .nv.info                  --------------------------
	.section	.nv.info,"",@"SHT_CUDA_INFO"
	.align	4


	//----- nvinfo : EIATTR_REGCOUNT
	.align		4
        /*0000*/ 	.byte	0x04, 0x2f
        /*0002*/ 	.short	(.L_12 - .L_11)
	.align		4
.L_11:
        /*0004*/ 	.word	index@(_ZN7cutlass13device_kernelINS_4gemm6kernel13GemmUniversalIN4cute5tupleIJiiiiEEENS1_10collective13CollectiveMmaINS1_37MainloopSm90TmaGmmaWarpSpecializedFP8ILi6ENS5_IJNS4_1CILi1EEESB_SB_EEENS1_32KernelTmaWarpSpecializedPingpongEEENS5_IJNSA_ILi64EEESF_SF_EEENS_12float_e4m3_tENS5_IJlSB_lEEESH_SI_NS4_8TiledMMAINS4_8MMA_AtomIJNS4_4SM904GMMA30MMA_64x64x32_F32E4M3E4M3_SS_TNILNSM_7ScaleInE1ELSO_1EEEEEENS4_6LayoutISC_NS5_IJNSA_ILi0EEESS_SS_EEEEENS5_IJNS4_10UnderscoreESV_SV_EEEEENS4_13SM90_TMA_LOADENS4_14ComposedLayoutINS4_7SwizzleILi2ELi4ELi3EEENS4_18smem_ptr_flag_bitsILi8EEENSR_INS5_IJNSA_ILi8EEESF_EEENS5_IJSF_SB_EEEEEEEvNS4_8identityESY_S18_vS19_EENS_8epilogue10collective6detail29Sm90TmaWarpSpecializedAdapterINS1C_15DefaultEpilogueISH_SI_SI_NS1B_6thread17LinearCombinationISH_Li1EffLNS1G_9ScaleType4KindE0ELNS_15FloatRoundStyleE2ESH_EENS1_15EpilogueDefaultEEEEEvvEEEEvNT_6ParamsE)
        /*0008*/ 	.word	0x000000a8


	//----- nvinfo : EIATTR_FRAME_SIZE
	.align		4
.L_12:
        /*000c*/ 	.byte	0x04, 0x11
        /*000e*/ 	.short	(.L_14 - .L_13)
	.align		4
.L_13:
        /*0010*/ 	.word	index@(_ZN7cutlass13device_kernelINS_4gemm6kernel13GemmUniversalIN4cute5tupleIJiiiiEEENS1_10collective13CollectiveMmaINS1_37MainloopSm90TmaGmmaWarpSpecializedFP8ILi6ENS5_IJNS4_1CILi1EEESB_SB_EEENS1_32KernelTmaWarpSpecializedPingpongEEENS5_IJNSA_ILi64EEESF_SF_EEENS_12float_e4m3_tENS5_IJlSB_lEEESH_SI_NS4_8TiledMMAINS4_8MMA_AtomIJNS4_4SM904GMMA30MMA_64x64x32_F32E4M3E4M3_SS_TNILNSM_7ScaleInE1ELSO_1EEEEEENS4_6LayoutISC_NS5_IJNSA_ILi0EEESS_SS_EEEEENS5_IJNS4_10UnderscoreESV_SV_EEEEENS4_13SM90_TMA_LOADENS4_14ComposedLayoutINS4_7SwizzleILi2ELi4ELi3EEENS4_18smem_ptr_flag_bitsILi8EEENSR_INS5_IJNSA_ILi8EEESF_EEENS5_IJSF_SB_EEEEEEEvNS4_8identityESY_S18_vS19_EENS_8epilogue10collective6detail29Sm90TmaWarpSpecializedAdapterINS1C_15DefaultEpilogueISH_SI_SI_NS1B_6thread17LinearCombinationISH_Li1EffLNS1G_9ScaleType4KindE0ELNS_15FloatRoundStyleE2ESH_EENS1_15EpilogueDefaultEEEEEvvEEEEvNT_6ParamsE)
        /*0014*/ 	.word	0x00000000


	//----- nvinfo : EIATTR_MIN_STACK_SIZE
	.align		4
.L_14:
        /*0018*/ 	.byte	0x04, 0x12
        /*001a*/ 	.short	(.L_16 - .L_15)
	.align		4
.L_15:
        /*001c*/ 	.word	index@(_ZN7cutlass13device_kernelINS_4gemm6kernel13GemmUniversalIN4cute5tupleIJiiiiEEENS1_10collective13CollectiveMmaINS1_37MainloopSm90TmaGmmaWarpSpecializedFP8ILi6ENS5_IJNS4_1CILi1EEESB_SB_EEENS1_32KernelTmaWarpSpecializedPingpongEEENS5_IJNSA_ILi64EEESF_SF_EEENS_12float_e4m3_tENS5_IJlSB_lEEESH_SI_NS4_8TiledMMAINS4_8MMA_AtomIJNS4_4SM904GMMA30MMA_64x64x32_F32E4M3E4M3_SS_TNILNSM_7ScaleInE1ELSO_1EEEEEENS4_6LayoutISC_NS5_IJNSA_ILi0EEESS_SS_EEEEENS5_IJNS4_10UnderscoreESV_SV_EEEEENS4_13SM90_TMA_LOADENS4_14ComposedLayoutINS4_7SwizzleILi2ELi4ELi3EEENS4_18smem_ptr_flag_bitsILi8EEENSR_INS5_IJNSA_ILi8EEESF_EEENS5_IJSF_SB_EEEEEEEvNS4_8identityESY_S18_vS19_EENS_8epilogue10collective6detail29Sm90TmaWarpSpecializedAdapterINS1C_15DefaultEpilogueISH_SI_SI_NS1B_6thread17LinearCombinationISH_Li1EffLNS1G_9ScaleType4KindE0ELNS_15FloatRoundStyleE2ESH_EENS1_15EpilogueDefaultEEEEEvvEEEEvNT_6ParamsE)
        /*0020*/ 	.word	0x00000000
.L_16:


//--------------------- .nv.compat                --------------------------
	.section	.nv.compat,"",@"SHT_CUDA_COMPAT_INFO"
	.align	4
        /*0000*/ 	.byte	0x02, 0x09, 0x01, 0x00, 0x02, 0x02, 0x04, 0x00, 0x02, 0x05, 0x05, 0x00, 0x03, 0x07, 0x01, 0x01
        /*0010*/ 	.byte	0x02, 0x03, 0x01, 0x00, 0x02, 0x06, 0x01, 0x00, 0x04, 0x0b, 0x08, 0x00, 0x00, 0x00, 0x00, 0x00
        /*0020*/ 	.byte	0x00, 0x00, 0x00, 0x00


//--------------------- .nv.info._ZN7cutlass13device_kernelINS_4gemm6kernel13GemmUniversalIN4cute5tupleIJiiiiEEENS1_10collective13CollectiveMmaINS1_37MainloopSm90TmaGmmaWarpSpecializedFP8ILi6ENS5_IJNS4_1CILi1EEESB_SB_EEENS1_32KernelTmaWarpSpecializedPingpongEEENS5_IJNSA_ILi64EEESF_SF_EEENS_12float_e4m3_tENS5_IJlSB_lEEESH_SI_NS4_8TiledMMAINS4_8MMA_AtomIJNS4_4SM904GMMA30MMA_64x64x32_F32E4M3E4M3_SS_TNILNSM_7ScaleInE1ELSO_1EEEEEENS4_6LayoutISC_NS5_IJNSA_ILi0EEESS_SS_EEEEENS5_IJNS4_10UnderscoreESV_SV_EEEEENS4_13SM90_TMA_LOADENS4_14ComposedLayoutINS4_7SwizzleILi2ELi4ELi3EEENS4_18smem_ptr_flag_bitsILi8EEENSR_INS5_IJNSA_ILi8EEESF_EEENS5_IJSF_SB_EEEEEEEvNS4_8identityESY_S18_vS19_EENS_8epilogue10collective6detail29Sm90TmaWarpSpecializedAdapterINS1C_15DefaultEpilogueISH_SI_SI_NS1B_6thread17LinearCombinationISH_Li1EffLNS1G_9ScaleType4KindE0ELNS_15FloatRoundStyleE2ESH_EENS1_15EpilogueDefaultEEEEEvvEEEEvNT_6ParamsE --------------------------
	.section	.nv.info._ZN7cutlass13device_kernelINS_4gemm6kernel13GemmUniversalIN4cute5tupleIJiiiiEEENS1_10collective13CollectiveMmaINS1_37MainloopSm90TmaGmmaWarpSpecializedFP8ILi6ENS5_IJNS4_1CILi1EEESB_SB_EEENS1_32KernelTmaWarpSpecializedPingpongEEENS5_IJNSA_ILi64EEESF_SF_EEENS_12float_e4m3_tENS5_IJlSB_lEEESH_SI_NS4_8TiledMMAINS4_8MMA_AtomIJNS4_4SM904GMMA30MMA_64x64x32_F32E4M3E4M3_SS_TNILNSM_7ScaleInE1ELSO_1EEEEEENS4_6LayoutISC_NS5_IJNSA_ILi0EEESS_SS_EEEEENS5_IJNS4_10UnderscoreESV_SV_EEEEENS4_13SM90_TMA_LOADENS4_14ComposedLayoutINS4_7SwizzleILi2ELi4ELi3EEENS4_18smem_ptr_flag_bitsILi8EEENSR_INS5_IJNSA_ILi8EEESF_EEENS5_IJSF_SB_EEEEEEEvNS4_8identityESY_S18_vS19_EENS_8epilogue10collective6detail29Sm90TmaWarpSpecializedAdapterINS1C_15DefaultEpilogueISH_SI_SI_NS1B_6thread17LinearCombinationISH_Li1EffLNS1G_9ScaleType4KindE0ELNS_15FloatRoundStyleE2ESH_EENS1_15EpilogueDefaultEEEEEvvEEEEvNT_6ParamsE,"",@"SHT_CUDA_INFO"
	.sectionflags	@""
	.align	4


	//----- nvinfo : EIATTR_CUDA_API_VERSION
	.align		4
        /*0000*/ 	.byte	0x04, 0x37
        /*0002*/ 	.short	(.L_18 - .L_17)
.L_17:
        /*0004*/ 	.word	0x00000082


	//----- nvinfo : EIATTR_KPARAM_INFO
	.align		4
.L_18:
        /*0008*/ 	.byte	0x04, 0x17
        /*000a*/ 	.short	(.L_20 - .L_19)
.L_19:
        /*000c*/ 	.word	0x00000000
        /*0010*/ 	.short	0x0000
        /*0012*/ 	.short	0x0070
        /*0014*/ 	.byte	0x00, 0xf0, 0x01, 0x10


	//----- nvinfo : EIATTR_SPARSE_MMA_MASK
	.align		4
.L_20:
        /*0018*/ 	.byte	0x03, 0x50
        /*001a*/ 	.short	0x0000


	//----- nvinfo : EIATTR_MAXREG_COUNT
	.align		4
        /*001c*/ 	.byte	0x03, 0x1b
        /*001e*/ 	.short	0x00a8


	//----- nvinfo : EIATTR_NUM_BARRIERS
	.align		4
        /*0020*/ 	.byte	0x02, 0x4c
        /*0022*/ 	.byte	0x01
	.zero		1


	//----- nvinfo : EIATTR_MERCURY_ISA_VERSION
	.align		4
        /*0024*/ 	.byte	0x03, 0x5f
        /*0026*/ 	.short	0x0101


	//----- nvinfo : EIATTR_INT_WARP_WIDE_INSTR_OFFSETS
	.align		4
        /*0028*/ 	.byte	0x04, 0x31
        /*002a*/ 	.short	(.L_22 - .L_21)


	//   ....[0]....
.L_21:
        /*002c*/ 	.word	0x00000460


	//   ....[1]....
        /*0030*/ 	.word	0x00000480


	//   ....[2]....
        /*0034*/ 	.word	0x00000500


	//   ....[3]....
        /*0038*/ 	.word	0x00000510


	//   ....[4]....
        /*003c*/ 	.word	0x00000520


	//   ....[5]....
        /*0040*/ 	.word	0x00000540


	//   ....[6]....
        /*0044*/ 	.word	0x00000590


	//   ....[7]....
        /*0048*/ 	.word	0x000005b0


	//----- nvinfo : EIATTR_COOP_GROUP_MASK_REGIDS
	.align		4
.L_22:
        /*004c*/ 	.byte	0x04, 0x29
        /*004e*/ 	.short	(.L_24 - .L_23)


	//   ....[0]....
.L_23:
        /*0050*/ 	.word	0xffffffff


	//   ....[1]....
        /*0054*/ 	.word	0xffffffff


	//   ....[2]....
        /*0058*/ 	.word	0xffffffff


	//   ....[3]....
        /*005c*/ 	.word	0xffffffff


	//   ....[4]....
        /*0060*/ 	.word	0xffffffff


	//   ....[5]....
        /*0064*/ 	.word	0xffffffff


	//----- nvinfo : EIATTR_COOP_GROUP_INSTR_OFFSETS
	.align		4
.L_24:
        /*0068*/ 	.byte	0x04, 0x28
        /*006a*/ 	.short	(.L_26 - .L_25)


	//   ....[0]....
.L_25:
        /*006c*/ 	.word	0x00000060


	//   ....[1]....
        /*0070*/ 	.word	0x00000070


	//   ....[2]....
        /*0074*/ 	.word	0x00000130


	//   ....[3]....
        /*0078*/ 	.word	0x00000300


	//   ....[4]....
        /*007c*/ 	.word	0x00000340


	//   ....[5]....
        /*0080*/ 	.word	0x00000380


	//----- nvinfo : EIATTR_REG_RECONFIG
	.align		4
.L_26:
        /*0084*/ 	.byte	0x01, 0x54
	.zero		2


	//----- nvinfo : EIATTR_MBARRIER_INSTR_OFFSETS
	.align		4
        /*0088*/ 	.byte	0x04, 0x39
        /*008a*/ 	.short	(.L_28 - .L_27)


	//   ....[0]....
.L_27:
        /*008c*/ 	.word	0x00000230
        /*0090*/ 	.word	0x000000ff
        /*0094*/ 	.word	0x00000000
        /*0098*/ 	.short	0x0100
        /*009a*/ 	.byte	0x08
	.zero		1


	//   ....[1]....
        /*009c*/ 	.word	0x00000240
        /*00a0*/ 	.word	0x000000ff
        /*00a4*/ 	.word	0x00000030
        /*00a8*/ 	.short	0x0100
        /*00aa*/ 	.byte	0x08
	.zero		1


	//   ....[2]....
        /*00ac*/ 	.word	0x00000250
        /*00b0*/ 	.word	0x000000ff
        /*00b4*/ 	.word	0x00000008
        /*00b8*/ 	.short	0x0100
        /*00ba*/ 	.byte	0x08
	.zero		1


	//   ....[3]....
        /*00bc*/ 	.word	0x00000260
        /*00c0*/ 	.word	0x000000ff
        /*00c4*/ 	.word	0x00000038
        /*00c8*/ 	.short	0x0100
        /*00ca*/ 	.byte	0x08
	.zero		1


	//   ....[4]....
        /*00cc*/ 	.word	0x00000270
        /*00d0*/ 	.word	0x000000ff
        /*00d4*/ 	.word	0x00000010
        /*00d8*/ 	.short	0x0100
        /*00da*/ 	.byte	0x08
	.zero		1


	//   ....[5]....
        /*00dc*/ 	.word	0x00000280
        /*00e0*/ 	.word	0x000000ff
        /*00e4*/ 	.word	0x00000040
        /*00e8*/ 	.short	0x0100
        /*00ea*/ 	.byte	0x08
	.zero		1


	//   ....[6]....
        /*00ec*/ 	.word	0x00000290
        /*00f0*/ 	.word	0x000000ff
        /*00f4*/ 	.word	0x00000018
        /*00f8*/ 	.short	0x0100
        /*00fa*/ 	.byte	0x08
	.zero		1


	//   ....[7]....
        /*00fc*/ 	.word	0x000002a0
        /*0100*/ 	.word	0x000000ff
        /*0104*/ 	.word	0x00000048
        /*0108*/ 	.short	0x0100
        /*010a*/ 	.byte	0x08
	.zero		1


	//   ....[8]....
        /*010c*/ 	.word	0x000002b0
        /*0110*/ 	.word	0x000000ff
        /*0114*/ 	.word	0x00000020
        /*0118*/ 	.short	0x0100
        /*011a*/ 	.byte	0x08
	.zero		1


	//   ....[9]....
        /*011c*/ 	.word	0x000002c0
        /*0120*/ 	.word	0x000000ff
        /*0124*/ 	.word	0x00000050
        /*0128*/ 	.short	0x0100
        /*012a*/ 	.byte	0x08
	.zero		1


	//   ....[10]....
        /*012c*/ 	.word	0x000002d0
        /*0130*/ 	.word	0x000000ff
        /*0134*/ 	.word	0x00000028
        /*0138*/ 	.short	0x0100
        /*013a*/ 	.byte	0x08
	.zero		1


	//   ....[11]....
        /*013c*/ 	.word	0x000002e0
        /*0140*/ 	.word	0x000000ff
        /*0144*/ 	.word	0x00000058
        /*0148*/ 	.short	0x0100
        /*014a*/ 	.byte	0x08
	.zero		1


	//   ....[12]....
        /*014c*/ 	.word	0x000005f0
        /*0150*/ 	.word	0x000000ff
        /*0154*/ 	.word	0x00000090
        /*0158*/ 	.short	0x0100
        /*015a*/ 	.byte	0x08
	.zero		1


	//   ....[13]....
        /*015c*/ 	.word	0x00000660
        /*0160*/ 	.word	0x000000ff
        /*0164*/ 	.word	0x00000098
        /*0168*/ 	.short	0x0100
        /*016a*/ 	.byte	0x08
	.zero		1


	//   ....[14]....
        /*016c*/ 	.word	0x00000680
        /*0170*/ 	.word	0x000000ff
        /*0174*/ 	.word	0x00000070
        /*0178*/ 	.short	0x0100
        /*017a*/ 	.byte	0x09
	.zero		1


	//   ....[15]....
        /*017c*/ 	.word	0x00000690
        /*0180*/ 	.word	0x000000ff
        /*0184*/ 	.word	0x00000078
        /*0188*/ 	.short	0x0100
        /*018a*/ 	.byte	0x09
	.zero		1


	//   ....[16]....
        /*018c*/ 	.word	0x000006a0
        /*0190*/ 	.word	0x000000ff
        /*0194*/ 	.word	0x00000080
        /*0198*/ 	.short	0x0100
        /*019a*/ 	.byte	0x09
	.zero		1


	//   ....[17]....
        /*019c*/ 	.word	0x000006b0
        /*01a0*/ 	.word	0x000000ff
        /*01a4*/ 	.word	0x00000088
        /*01a8*/ 	.short	0x0100
        /*01aa*/ 	.byte	0x09
	.zero		1


	//   ....[18]....
        /*01ac*/ 	.word	0x000014e0
        /*01b0*/ 	.word	0x000000ff
        /*01b4*/ 	.word	0xfffffff8
        /*01b8*/ 	.short	0x010a
        /*01ba*/ 	.byte	0x0f
	.zero		1


	//   ....[19]....
        /*01bc*/ 	.word	0x000017b0
        /*01c0*/ 	.word	0x000000ff
        /*01c4*/ 	.word	0x00000000
        /*01c8*/ 	.short	0x010a
        /*01ca*/ 	.byte	0x06
	.zero		1


	//   ....[20]....
        /*01cc*/ 	.word	0x000017f0
        /*01d0*/ 	.word	0x000000ff
        /*01d4*/ 	.word	0x00000000
        /*01d8*/ 	.short	0x010a
        /*01da*/ 	.byte	0x06
	.zero		1


	//   ....[21]....
        /*01dc*/ 	.word	0x00001d60
        /*01e0*/ 	.word	0x000000ff
        /*01e4*/ 	.word	0x00000000
        /*01e8*/ 	.short	0x010a
        /*01ea*/ 	.byte	0x09
	.zero		1


	//   ....[22]....
        /*01ec*/ 	.word	0x00001da0
        /*01f0*/ 	.word	0x000000ff
        /*01f4*/ 	.word	0x00000000
        /*01f8*/ 	.short	0x010a
        /*01fa*/ 	.byte	0x09
	.zero		1


	//   ....[23]....
        /*01fc*/ 	.word	0x00002180
        /*0200*/ 	.word	0x000000ff
        /*0204*/ 	.word	0x00000000
        /*0208*/ 	.short	0x0101
        /*020a*/ 	.byte	0x08
	.zero		1


	//   ....[24]....
        /*020c*/ 	.word	0x000024f0
        /*0210*/ 	.word	0x0000000f
        /*0214*/ 	.word	0x00000000
        /*0218*/ 	.short	0x0101
        /*021a*/ 	.byte	0x18
	.zero		1


	//   ....[25]....
        /*021c*/ 	.word	0x000025d0
        /*0220*/ 	.word	0x000000ff
        /*0224*/ 	.word	0x00000000
        /*0228*/ 	.short	0x0101
        /*022a*/ 	.byte	0x08
	.zero		1


	//   ....[26]....
        /*022c*/ 	.word	0x00002680
        /*0230*/ 	.word	0x000000ff
        /*0234*/ 	.word	0x00000008
        /*0238*/ 	.short	0x010a
        /*023a*/ 	.byte	0x0f
	.zero		1


	//   ....[27]....
        /*023c*/ 	.word	0x00004ee0
        /*0240*/ 	.word	0x00000004
        /*0244*/ 	.word	0x00000000
        /*0248*/ 	.short	0x0101
        /*024a*/ 	.byte	0x18
	.zero		1


	//   ....[28]....
        /*024c*/ 	.word	0x000057c0
        /*0250*/ 	.word	0x00000013
        /*0254*/ 	.word	0x00000030
        /*0258*/ 	.short	0x010a
        /*025a*/ 	.byte	0x3f
	.zero		1


	//   ....[29]....
        /*025c*/ 	.word	0x00005b10
        /*0260*/ 	.word	0x0000000a
        /*0264*/ 	.word	0x00000098
        /*0268*/ 	.short	0x0101
        /*026a*/ 	.byte	0x3f
	.zero		1


	//   ....[30]....
        /*026c*/ 	.word	0x00006270
        /*0270*/ 	.word	0x00000005
        /*0274*/ 	.word	0x00000000
        /*0278*/ 	.short	0x010a
        /*027a*/ 	.byte	0x3f
	.zero		1


	//   ....[31]....
        /*027c*/ 	.word	0x000062f0
        /*0280*/ 	.word	0x00000007
        /*0284*/ 	.word	0x00000000
        /*0288*/ 	.short	0x010a
        /*028a*/ 	.byte	0x3f
	.zero		1


	//   ....[32]....
        /*028c*/ 	.word	0x00006380
        /*0290*/ 	.word	0x00000006
        /*0294*/ 	.word	0x00000000
        /*0298*/ 	.short	0x010a
        /*029a*/ 	.byte	0x3f
	.zero		1


	//   ....[33]....
        /*029c*/ 	.word	0x00006410
        /*02a0*/ 	.word	0x00000009
        /*02a4*/ 	.word	0x00000000
        /*02a8*/ 	.short	0x010a
        /*02aa*/ 	.byte	0x3f
	.zero		1


	//   ....[34]....
        /*02ac*/ 	.word	0x000064a0
        /*02b0*/ 	.word	0x00000006
        /*02b4*/ 	.word	0x00000000
        /*02b8*/ 	.short	0x010a
        /*02ba*/ 	.byte	0x3f
	.zero		1


	//   ....[35]....
        /*02bc*/ 	.word	0x00006530
        /*02c0*/ 	.word	0x00000003
        /*02c4*/ 	.word	0x00000000
        /*02c8*/ 	.short	0x010a
        /*02ca*/ 	.byte	0x3f
	.zero		1


	//   ....[36]....
        /*02cc*/ 	.word	0x000065a0
        /*02d0*/ 	.word	0x0000000f
        /*02d4*/ 	.word	0xfffffff8
        /*02d8*/ 	.short	0x010a
        /*02da*/ 	.byte	0x3f
	.zero		1


	//   ....[37]....
        /*02dc*/ 	.word	0x00006600
        /*02e0*/ 	.word	0x0000000f
        /*02e4*/ 	.word	0x00000000
        /*02e8*/ 	.short	0x010a
        /*02ea*/ 	.byte	0x3f
	.zero		1


	//   ....[38]....
        /*02ec*/ 	.word	0x00006660
        /*02f0*/ 	.word	0x00000010
        /*02f4*/ 	.word	0x00000000
        /*02f8*/ 	.short	0x010a
        /*02fa*/ 	.byte	0x3f
	.zero		1


	//   ....[39]....
        /*02fc*/ 	.word	0x000066c0
        /*0300*/ 	.word	0x0000000f
        /*0304*/ 	.word	0x00000008
        /*0308*/ 	.short	0x010a
        /*030a*/ 	.byte	0x3f
	.zero		1


	//   ....[40]....
        /*030c*/ 	.word	0x00006790
        /*0310*/ 	.word	0x00000013
        /*0314*/ 	.word	0x00000030
        /*0318*/ 	.short	0x010a
        /*031a*/ 	.byte	0x3f
	.zero		1


	//   ....[41]....
        /*031c*/ 	.word	0x00006870
        /*0320*/ 	.word	0x00000005
        /*0324*/ 	.word	0x00000000
        /*0328*/ 	.short	0x010a
        /*032a*/ 	.byte	0x3f
	.zero		1


	//   ....[42]....
        /*032c*/ 	.word	0x000068c0
        /*0330*/ 	.word	0x00000007
        /*0334*/ 	.word	0x00000000
        /*0338*/ 	.short	0x010a
        /*033a*/ 	.byte	0x3f
	.zero		1


	//   ....[43]....
        /*033c*/ 	.word	0x00006910
        /*0340*/ 	.word	0x00000006
        /*0344*/ 	.word	0x00000000
        /*0348*/ 	.short	0x010a
        /*034a*/ 	.byte	0x3f
	.zero		1


	//   ....[44]....
        /*034c*/ 	.word	0x00006960
        /*0350*/ 	.word	0x00000009
        /*0354*/ 	.word	0x00000000
        /*0358*/ 	.short	0x010a
        /*035a*/ 	.byte	0x3f
	.zero		1


	//   ....[45]....
        /*035c*/ 	.word	0x000069b0
        /*0360*/ 	.word	0x00000006
        /*0364*/ 	.word	0x00000000
        /*0368*/ 	.short	0x010a
        /*036a*/ 	.byte	0x3f
	.zero		1


	//----- nvinfo : EIATTR_NUM_MBARRIERS
	.align		4
.L_28:
        /*036c*/ 	.byte	0x03, 0x38
        /*036e*/ 	.short	0x0012


	//----- nvinfo : EIATTR_EXIT_INSTR_OFFSETS
	.align		4
        /*0370*/ 	.byte	0x04, 0x1c
        /*0372*/ 	.short	(.L_30 - .L_29)


	//   ....[0]....
.L_29:
        /*0374*/ 	.word	0x00001190


	//   ....[1]....
        /*0378*/ 	.word	0x000011f0


	//   ....[2]....
        /*037c*/ 	.word	0x000054f0


	//   ....[3]....
        /*0380*/ 	.word	0x00005520


	//   ....[4]....
        /*0384*/ 	.word	0x00006580


	//----- nvinfo : EIATTR_MAX_THREADS
	.align		4
.L_30:
        /*0388*/ 	.byte	0x04, 0x05
        /*038a*/ 	.short	(.L_32 - .L_31)
.L_31:
        /*038c*/ 	.word	0x00000180
        /*0390*/ 	.word	0x00000001
        /*0394*/ 	.word	0x00000001


	//----- nvinfo : EIATTR_CRS_STACK_SIZE
	.align		4
.L_32:
        /*0398*/ 	.byte	0x04, 0x1e
        /*039a*/ 	.short	(.L_34 - .L_33)
.L_33:
        /*039c*/ 	.word	0x00000000


	//----- nvinfo : EIATTR_CBANK_PARAM_SIZE
	.align		4
.L_34:
        /*03a0*/ 	.byte	0x03, 0x19
        /*03a2*/ 	.short	0x0470


	//----- nvinfo : EIATTR_PARAM_CBANK
	.align		4
        /*03a4*/ 	.byte	0x04, 0x0a
        /*03a6*/ 	.short	(.L_36 - .L_35)
	.align		4
.L_35:
        /*03a8*/ 	.word	index@(.nv.constant0._ZN7cutlass13device_kernelINS_4gemm6kernel13GemmUniversalIN4cute5tupleIJiiiiEEENS1_10collective13CollectiveMmaINS1_37MainloopSm90TmaGmmaWarpSpecializedFP8ILi6ENS5_IJNS4_1CILi1EEESB_SB_EEENS1_32KernelTmaWarpSpecializedPingpongEEENS5_IJNSA_ILi64EEESF_SF_EEENS_12float_e4m3_tENS5_IJlSB_lEEESH_SI_NS4_8TiledMMAINS4_8MMA_AtomIJNS4_4SM904GMMA30MMA_64x64x32_F32E4M3E4M3_SS_TNILNSM_7ScaleInE1ELSO_1EEEEEENS4_6LayoutISC_NS5_IJNSA_ILi0EEESS_SS_EEEEENS5_IJNS4_10UnderscoreESV_SV_EEEEENS4_13SM90_TMA_LOADENS4_14ComposedLayoutINS4_7SwizzleILi2ELi4ELi3EEENS4_18smem_ptr_flag_bitsILi8EEENSR_INS5_IJNSA_ILi8EEESF_EEENS5_IJSF_SB_EEEEEEEvNS4_8identityESY_S18_vS19_EENS_8epilogue10collective6detail29Sm90TmaWarpSpecializedAdapterINS1C_15DefaultEpilogueISH_SI_SI_NS1B_6thread17LinearCombinationISH_Li1EffLNS1G_9ScaleType4KindE0ELNS_15FloatRoundStyleE2ESH_EENS1_15EpilogueDefaultEEEEEvvEEEEvNT_6ParamsE)
        /*03ac*/ 	.short	0x0210
        /*03ae*/ 	.short	0x0470


	//----- nvinfo : EIATTR_SW_WAR
	.align		4
.L_36:
        /*03b0*/ 	.byte	0x04, 0x36
        /*03b2*/ 	.short	(.L_38 - .L_37)
.L_37:
        /*03b4*/ 	.word	0x00000008
.L_38:


//--------------------- .nv.callgraph             --------------------------
	.section	.nv.callgraph,"",@"SHT_CUDA_CALLGRAPH"
	.align	4
	.sectionentsize	8
	.align		4
        /*0000*/ 	.word	0x00000000
	.align		4
        /*0004*/ 	.word	0xffffffff
	.align		4
        /*0008*/ 	.word	0x00000000
	.align		4
        /*000c*/ 	.word	0xfffffffe
	.align		4
        /*0010*/ 	.word	0x00000000
	.align		4
        /*0014*/ 	.word	0xfffffffd
	.align		4
        /*0018*/ 	.word	0x00000000
	.align		4
        /*001c*/ 	.word	0xfffffffc


//--------------------- .nv.constant4             --------------------------
	.section	.nv.constant4,"a",@progbits
	.align	8
	.align		8
.nv.constant4:
        /*0000*/ 	.dword	_ZN40_INTERNAL_142cc589_4_k_cu_3f6413e7_258314cuda3std3__45__cpo5beginE
	.align		8
        /*0008*/ 	.dword	_ZN40_INTERNAL_142cc589_4_k_cu_3f6413e7_258314cuda3std3__45__cpo3endE
	.align		8
        /*0010*/ 	.dword	_ZN40_INTERNAL_142cc589_4_k_cu_3f6413e7_258314cuda3std3__45__cpo6cbeginE
	.align		8
        /*0018*/ 	.dword	_ZN40_INTERNAL_142cc589_4_k_cu_3f6413e7_258314cuda3std3__45__cpo4cendE
	.align		8
        /*0020*/ 	.dword	_ZN40_INTERNAL_142cc589_4_k_cu_3f6413e7_258314cuda3std3__442_GLOBAL__N__142cc589_4_k_cu_3f6413e7_258316ignoreE
	.align		8
        /*0028*/ 	.dword	_ZN40_INTERNAL_142cc589_4_k_cu_3f6413e7_258314cuda3std3__419piecewise_constructE
	.align		8
        /*0030*/ 	.dword	_ZN40_INTERNAL_142cc589_4_k_cu_3f6413e7_258314cuda3std3__48in_placeE
	.align		8
        /*0038*/ 	.dword	_ZN40_INTERNAL_142cc589_4_k_cu_3f6413e7_258314cuda3std6ranges3__45__cpo4swapE
	.align		8
        /*0040*/ 	.dword	_ZN40_INTERNAL_142cc589_4_k_cu_3f6413e7_258314cuda3std6ranges3__45__cpo9iter_moveE
	.align		8
        /*0048*/ 	.dword	_ZN40_INTERNAL_142cc589_4_k_cu_3f6413e7_258314cute7productE
	.align		8
        /*0050*/ 	.dword	_ZN40_INTERNAL_142cc589_4_k_cu_3f6413e7_258314cute1_E


//--------------------- .text._ZN7cutlass13device_kernelINS_4gemm6kernel13GemmUniversalIN4cute5tupleIJiiiiEEENS1_10collective13CollectiveMmaINS1_37MainloopSm90TmaGmmaWarpSpecializedFP8ILi6ENS5_IJNS4_1CILi1EEESB_SB_EEENS1_32KernelTmaWarpSpecializedPingpongEEENS5_IJNSA_ILi64EEESF_SF_EEENS_12float_e4m3_tENS5_IJlSB_lEEESH_SI_NS4_8TiledMMAINS4_8MMA_AtomIJNS4_4SM904GMMA30MMA_64x64x32_F32E4M3E4M3_SS_TNILNSM_7ScaleInE1ELSO_1EEEEEENS4_6LayoutISC_NS5_IJNSA_ILi0EEESS_SS_EEEEENS5_IJNS4_10UnderscoreESV_SV_EEEEENS4_13SM90_TMA_LOADENS4_14ComposedLayoutINS4_7SwizzleILi2ELi4ELi3EEENS4_18smem_ptr_flag_bitsILi8EEENSR_INS5_IJNSA_ILi8EEESF_EEENS5_IJSF_SB_EEEEEEEvNS4_8identityESY_S18_vS19_EENS_8epilogue10collective6detail29Sm90TmaWarpSpecializedAdapterINS1C_15DefaultEpilogueISH_SI_SI_NS1B_6thread17LinearCombinationISH_Li1EffLNS1G_9ScaleType4KindE0ELNS_15FloatRoundStyleE2ESH_EENS1_15EpilogueDefaultEEEEEvvEEEEvNT_6ParamsE --------------------------
	.section	.text._ZN7cutlass13device_kernelINS_4gemm6kernel13GemmUniversalIN4cute5tupleIJiiiiEEENS1_10collective13CollectiveMmaINS1_37MainloopSm90TmaGmmaWarpSpecializedFP8ILi6ENS5_IJNS4_1CILi1EEESB_SB_EEENS1_32KernelTmaWarpSpecializedPingpongEEENS5_IJNSA_ILi64EEESF_SF_EEENS_12float_e4m3_tENS5_IJlSB_lEEESH_SI_NS4_8TiledMMAINS4_8MMA_AtomIJNS4_4SM904GMMA30MMA_64x64x32_F32E4M3E4M3_SS_TNILNSM_7ScaleInE1ELSO_1EEEEEENS4_6LayoutISC_NS5_IJNSA_ILi0EEESS_SS_EEEEENS5_IJNS4_10UnderscoreESV_SV_EEEEENS4_13SM90_TMA_LOADENS4_14ComposedLayoutINS4_7SwizzleILi2ELi4ELi3EEENS4_18smem_ptr_flag_bitsILi8EEENSR_INS5_IJNSA_ILi8EEESF_EEENS5_IJSF_SB_EEEEEEEvNS4_8identityESY_S18_vS19_EENS_8epilogue10collective6detail29Sm90TmaWarpSpecializedAdapterINS1C_15DefaultEpilogueISH_SI_SI_NS1B_6thread17LinearCombinationISH_Li1EffLNS1G_9ScaleType4KindE0ELNS_15FloatRoundStyleE2ESH_EENS1_15EpilogueDefaultEEEEEvvEEEEvNT_6ParamsE,"ax",@progbits
	.align	128
.text._ZN7cutlass13device_kernelINS_4gemm6kernel13GemmUniversalIN4cute5tupleIJiiiiEEENS1_10collective13CollectiveMmaINS1_37MainloopSm90TmaGmmaWarpSpecializedFP8ILi6ENS5_IJNS4_1CILi1EEESB_SB_EEENS1_32KernelTmaWarpSpecializedPingpongEEENS5_IJNSA_ILi64EEESF_SF_EEENS_12float_e4m3_tENS5_IJlSB_lEEESH_SI_NS4_8TiledMMAINS4_8MMA_AtomIJNS4_4SM904GMMA30MMA_64x64x32_F32E4M3E4M3_SS_TNILNSM_7ScaleInE1ELSO_1EEEEEENS4_6LayoutISC_NS5_IJNSA_ILi0EEESS_SS_EEEEENS5_IJNS4_10UnderscoreESV_SV_EEEEENS4_13SM90_TMA_LOADENS4_14ComposedLayoutINS4_7SwizzleILi2ELi4ELi3EEENS4_18smem_ptr_flag_bitsILi8EEENSR_INS5_IJNSA_ILi8EEESF_EEENS5_IJSF_SB_EEEEEEEvNS4_8identityESY_S18_vS19_EENS_8epilogue10collective6detail29Sm90TmaWarpSpecializedAdapterINS1C_15DefaultEpilogueISH_SI_SI_NS1B_6thread17LinearCombinationISH_Li1EffLNS1G_9ScaleType4KindE0ELNS_15FloatRoundStyleE2ESH_EENS1_15EpilogueDefaultEEEEEvvEEEEvNT_6ParamsE:
        .type           _ZN7cutlass13device_kernelINS_4gemm6kernel13GemmUniversalIN4cute5tupleIJiiiiEEENS1_10collective13CollectiveMmaINS1_37MainloopSm90TmaGmmaWarpSpecializedFP8ILi6ENS5_IJNS4_1CILi1EEESB_SB_EEENS1_32KernelTmaWarpSpecializedPingpongEEENS5_IJNSA_ILi64EEESF_SF_EEENS_12float_e4m3_tENS5_IJlSB_lEEESH_SI_NS4_8TiledMMAINS4_8MMA_AtomIJNS4_4SM904GMMA30MMA_64x64x32_F32E4M3E4M3_SS_TNILNSM_7ScaleInE1ELSO_1EEEEEENS4_6LayoutISC_NS5_IJNSA_ILi0EEESS_SS_EEEEENS5_IJNS4_10UnderscoreESV_SV_EEEEENS4_13SM90_TMA_LOADENS4_14ComposedLayoutINS4_7SwizzleILi2ELi4ELi3EEENS4_18smem_ptr_flag_bitsILi8EEENSR_INS5_IJNSA_ILi8EEESF_EEENS5_IJSF_SB_EEEEEEEvNS4_8identityESY_S18_vS19_EENS_8epilogue10collective6detail29Sm90TmaWarpSpecializedAdapterINS1C_15DefaultEpilogueISH_SI_SI_NS1B_6thread17LinearCombinationISH_Li1EffLNS1G_9ScaleType4KindE0ELNS_15FloatRoundStyleE2ESH_EENS1_15EpilogueDefaultEEEEEvvEEEEvNT_6ParamsE,@function
        .size           _ZN7cutlass13device_kernelINS_4gemm6kernel13GemmUniversalIN4cute5tupleIJiiiiEEENS1_10collective13CollectiveMmaINS1_37MainloopSm90TmaGmmaWarpSpecializedFP8ILi6ENS5_IJNS4_1CILi1EEESB_SB_EEENS1_32KernelTmaWarpSpecializedPingpongEEENS5_IJNSA_ILi64EEESF_SF_EEENS_12float_e4m3_tENS5_IJlSB_lEEESH_SI_NS4_8TiledMMAINS4_8MMA_AtomIJNS4_4SM904GMMA30MMA_64x64x32_F32E4M3E4M3_SS_TNILNSM_7ScaleInE1ELSO_1EEEEEENS4_6LayoutISC_NS5_IJNSA_ILi0EEESS_SS_EEEEENS5_IJNS4_10UnderscoreESV_SV_EEEEENS4_13SM90_TMA_LOADENS4_14ComposedLayoutINS4_7SwizzleILi2ELi4ELi3EEENS4_18smem_ptr_flag_bitsILi8EEENSR_INS5_IJNSA_ILi8EEESF_EEENS5_IJSF_SB_EEEEEEEvNS4_8identityESY_S18_vS19_EENS_8epilogue10collective6detail29Sm90TmaWarpSpecializedAdapterINS1C_15DefaultEpilogueISH_SI_SI_NS1B_6thread17LinearCombinationISH_Li1EffLNS1G_9ScaleType4KindE0ELNS_15FloatRoundStyleE2ESH_EENS1_15EpilogueDefaultEEEEEvvEEEEvNT_6ParamsE,(.L_x_144 - _ZN7cutlass13device_kernelINS_4gemm6kernel13GemmUniversalIN4cute5tupleIJiiiiEEENS1_10collective13CollectiveMmaINS1_37MainloopSm90TmaGmmaWarpSpecializedFP8ILi6ENS5_IJNS4_1CILi1EEESB_SB_EEENS1_32KernelTmaWarpSpecializedPingpongEEENS5_IJNSA_ILi64EEESF_SF_EEENS_12float_e4m3_tENS5_IJlSB_lEEESH_SI_NS4_8TiledMMAINS4_8MMA_AtomIJNS4_4SM904GMMA30MMA_64x64x32_F32E4M3E4M3_SS_TNILNSM_7ScaleInE1ELSO_1EEEEEENS4_6LayoutISC_NS5_IJNSA_ILi0EEESS_SS_EEEEENS5_IJNS4_10UnderscoreESV_SV_EEEEENS4_13SM90_TMA_LOADENS4_14ComposedLayoutINS4_7SwizzleILi2ELi4ELi3EEENS4_18smem_ptr_flag_bitsILi8EEENSR_INS5_IJNSA_ILi8EEESF_EEENS5_IJSF_SB_EEEEEEEvNS4_8identityESY_S18_vS19_EENS_8epilogue10collective6detail29Sm90TmaWarpSpecializedAdapterINS1C_15DefaultEpilogueISH_SI_SI_NS1B_6thread17LinearCombinationISH_Li1EffLNS1G_9ScaleType4KindE0ELNS_15FloatRoundStyleE2ESH_EENS1_15EpilogueDefaultEEEEEvvEEEEvNT_6ParamsE)
        .other          _ZN7cutlass13device_kernelINS_4gemm6kernel13GemmUniversalIN4cute5tupleIJiiiiEEENS1_10collective13CollectiveMmaINS1_37MainloopSm90TmaGmmaWarpSpecializedFP8ILi6ENS5_IJNS4_1CILi1EEESB_SB_EEENS1_32KernelTmaWarpSpecializedPingpongEEENS5_IJNSA_ILi64EEESF_SF_EEENS_12float_e4m3_tENS5_IJlSB_lEEESH_SI_NS4_8TiledMMAINS4_8MMA_AtomIJNS4_4SM904GMMA30MMA_64x64x32_F32E4M3E4M3_SS_TNILNSM_7ScaleInE1ELSO_1EEEEEENS4_6LayoutISC_NS5_IJNSA_ILi0EEESS_SS_EEEEENS5_IJNS4_10UnderscoreESV_SV_EEEEENS4_13SM90_TMA_LOADENS4_14ComposedLayoutINS4_7SwizzleILi2ELi4ELi3EEENS4_18smem_ptr_flag_bitsILi8EEENSR_INS5_IJNSA_ILi8EEESF_EEENS5_IJSF_SB_EEEEEEEvNS4_8identityESY_S18_vS19_EENS_8epilogue10collective6detail29Sm90TmaWarpSpecializedAdapterINS1C_15DefaultEpilogueISH_SI_SI_NS1B_6thread17LinearCombinationISH_Li1EffLNS1G_9ScaleType4KindE0ELNS_15FloatRoundStyleE2ESH_EENS1_15EpilogueDefaultEEEEEvvEEEEvNT_6ParamsE,@"STO_CUDA_ENTRY STV_DEFAULT"
_ZN7cutlass13device_kernelINS_4gemm6kernel13GemmUniversalIN4cute5tupleIJiiiiEEENS1_10collective13CollectiveMmaINS1_37MainloopSm90TmaGmmaWarpSpecializedFP8ILi6ENS5_IJNS4_1CILi1EEESB_SB_EEENS1_32KernelTmaWarpSpecializedPingpongEEENS5_IJNSA_ILi64EEESF_SF_EEENS_12float_e4m3_tENS5_IJlSB_lEEESH_SI_NS4_8TiledMMAINS4_8MMA_AtomIJNS4_4SM904GMMA30MMA_64x64x32_F32E4M3E4M3_SS_TNILNSM_7ScaleInE1ELSO_1EEEEEENS4_6LayoutISC_NS5_IJNSA_ILi0EEESS_SS_EEEEENS5_IJNS4_10UnderscoreESV_SV_EEEEENS4_13SM90_TMA_LOADENS4_14ComposedLayoutINS4_7SwizzleILi2ELi4ELi3EEENS4_18smem_ptr_flag_bitsILi8EEENSR_INS5_IJNSA_ILi8EEESF_EEENS5_IJSF_SB_EEEEEEEvNS4_8identityESY_S18_vS19_EENS_8epilogue10collective6detail29Sm90TmaWarpSpecializedAdapterINS1C_15DefaultEpilogueISH_SI_SI_NS1B_6thread17LinearCombinationISH_Li1EffLNS1G_9ScaleType4KindE0ELNS_15FloatRoundStyleE2ESH_EENS1_15EpilogueDefaultEEEEEvvEEEEvNT_6ParamsE:
[----:B------:R-:W-:Y:S01]  /*0000*/  LDC R1, c[0x0][0x28] ;  /* 0x00000a00ff017b82 */ /* 0x000fe20000000800 */
[----:B------:R-:W0:Y:S01]  /*0010*/  S2R R11, SR_TID.X ;  /* 0x00000000000b7919 */ /* 0x000e220000002100 */
[----:B------:R-:W-:Y:S01]  /*0020*/  ELECT P0, URZ, PT ;  /* 0x00000000003f782f */ /* 0x000fe20003800000 */
[----:B------:R-:W-:Y:S01]  /*0030*/  BSSY B0, `(.L_x_0) ;  /* 0x000000f000007945 */ /* 0x000fe20003800000 */
[--C-:B0-----:R-:W-:Y:S02]  /*0040*/  SHF.R.U32.HI R0, RZ, 0x5, R11.reuse ;  /* 0x00000005ff007819 */ /* 0x101fe4000001160b */
[----:B------:R-:W-:-:S03]  /*0050*/  SHF.R.U32.HI R4, RZ, 0x7, R11 ;  /* 0x00000007ff047819 */ /* 0x000fc6000001160b */
[----:B------:R-:W0:Y:S04]  /*0060*/  SHFL.IDX PT, R2, R0, RZ, 0x1f ;  /* 0x00001fff00027589 */ /* 0x000e2800000e0000 */
[----:B------:R1:W2:Y:S01]  /*0070*/  SHFL.IDX PT, R5, R4, RZ, 0x1f ;  /* 0x00001fff04057589 */ /* 0x0002a200000e0000 */
[----:B0-----:R-:W-:-:S13]  /*0080*/  ISETP.NE.OR P0, PT, R2, RZ, !P0 ;  /* 0x000000ff0200720c */ /* 0x001fda0004705670 */
[----:B-12---:R-:W-:Y:S05]  /*0090*/  @P0 BRA `(.L_x_1) ;  /* 0x0000000000200947 */ /* 0x006fea0003800000 */
[----:B------:R-:W-:Y:S02]  /*00a0*/  ULDC.64 UR4, c[0x0][0x198] ;  /* 0x0000660000047ab9 */ /* 0x000fe40000000a00 */
[----:B------:R-:W-:Y:S02]  /*00b0*/  UIADD3 UR6, UP0, UR4, 0xf0, URZ ;  /* 0x000000f004067890 */ /* 0x000fe4000ff1e03f */
[----:B------:R-:W-:Y:S02]  /*00c0*/  UIADD3 UR4, UP1, UR4, 0x1f0, URZ ;  /* 0x000001f004047890 */ /* 0x000fe4000ff3e03f */
[----:B------:R-:W-:Y:S02]  /*00d0*/  UIADD3.X UR7, URZ, UR5, URZ, UP0, !UPT ;  /* 0x000000053f077290 */ /* 0x000fe400087fe43f */
[----:B------:R-:W-:-:S07]  /*00e0*/  UIADD3.X UR5, URZ, UR5, URZ, UP1, !UPT ;  /* 0x000000053f057290 */ /* 0x000fce0008ffe43f */
[----:B------:R0:W-:Y:S02]  /*00f0*/  UTMACCTL.PF [UR6] ;  /* 0x00000000060079b9 */ /* 0x0001e40008040000 */
[----:B------:R0:W-:Y:S02]  /*0100*/  UTMACCTL.PF [UR4] ;  /* 0x00000000040079b9 */ /* 0x0001e40008040000 */
[----:B0-----:R-:W-:Y:S01]  /*0110*/  NOP ;  /* 0x0000000000007918 */ /* 0x001fe20000000000 */
.L_x_1:
[----:B------:R-:W-:Y:S05]  /*0120*/  BSYNC B0 ;  /* 0x0000000000007941 */ /* 0x000fea0003800000 */
.L_x_0:
[----:B------:R-:W0:Y:S02]  /*0130*/  SHFL.IDX PT, R3, R0, RZ, 0x1f ;  /* 0x00001fff00037589 */ /* 0x000e2400000e0000 */
[----:B0-----:R-:W-:-:S13]  /*0140*/  ISETP.NE.AND P0, PT, R3, RZ, PT ;  /* 0x000000ff0300720c */ /* 0x001fda0003f05270 */
[----:B------:R-:W-:Y:S05]  /*0150*/  @P0 BRA `(.L_x_2) ;  /* 0x0000000000680947 */ /* 0x000fea0003800000 */
[----:B------:R-:W0:Y:S01]  /*0160*/  S2UR UR8, SR_CgaCtaId ;  /* 0x00000000000879c3 */ /* 0x000e220000008800 */
[----:B------:R-:W-:Y:S01]  /*0170*/  UMOV UR4, 0x400 ;  /* 0x0000040000047882 */ /* 0x000fe20000000000 */
[----:B------:R-:W-:Y:S01]  /*0180*/  UMOV UR5, 0x1 ;  /* 0x0000000100057882 */ /* 0x000fe20000000000 */
[----:B------:R-:W-:Y:S01]  /*0190*/  UMOV UR6, 0x80 ;  /* 0x0000008000067882 */ /* 0x000fe20000000000 */
[----:B------:R-:W-:Y:S01]  /*01a0*/  ELECT P0, URZ, PT ;  /* 0x00000000003f782f */ /* 0x000fe20003800000 */
[----:B------:R-:W-:-:S04]  /*01b0*/  UIADD3 UR6, -UR6, 0x100000, URZ ;  /* 0x0010000006067890 */ /* 0x000fc8000fffe13f */
[----:B------:R-:W-:Y:S02]  /*01c0*/  USHF.L.U32 UR7, UR6, 0xb, URZ ;  /* 0x0000000b06077899 */ /* 0x000fe4000800063f */
[----:B------:R-:W-:Y:S02]  /*01d0*/  USHF.L.U32 UR6, UR6, 0x1, URZ ;  /* 0x0000000106067899 */ /* 0x000fe4000800063f */
[----:B0-----:R-:W-:Y:S02]  /*01e0*/  ULEA UR8, UR8, UR4, 0x18 ;  /* 0x0000000408087291 */ /* 0x001fe4000f8ec03f */
[----:B------:R-:W-:-:S04]  /*01f0*/  UIADD3 UR4, -UR5, 0x100000, URZ ;  /* 0x0010000005047890 */ /* 0x000fc8000fffe13f */
[----:B------:R-:W-:Y:S02]  /*0200*/  USHF.L.U32 UR5, UR4, 0xb, URZ ;  /* 0x0000000b04057899 */ /* 0x000fe4000800063f */
[----:B------:R-:W-:Y:S01]  /*0210*/  USHF.L.U32 UR4, UR4, 0x1, URZ ;  /* 0x0000000104047899 */ /* 0x000fe2000800063f */
[----:B------:R-:W0:Y:S11]  /*0220*/  FENCE.VIEW.ASYNC.S ;  /* 0x00000000000073c6 */ /* 0x000e360000000000 */
[----:B0-----:R0:W1:Y:S01]  /*0230*/  SYNCS.EXCH.64 URZ, [UR8], UR4 ;  /* 0x00000004083f75b2 */ /* 0x0010620008000100 */
[----:B------:R0:W2:Y:S01]  /*0240*/  SYNCS.EXCH.64 URZ, [UR8+0x30], UR6 ;  /* 0x00003006083f75b2 */ /* 0x0000a20008000100 */
[----:B------:R0:W3:Y:S01]  /*0250*/  SYNCS.EXCH.64 URZ, [UR8+0x8], UR4 ;  /* 0x00000804083f75b2 */ /* 0x0000e20008000100 */
[----:B------:R0:W4:Y:S01]  /*0260*/  SYNCS.EXCH.64 URZ, [UR8+0x38], UR6 ;  /* 0x00003806083f75b2 */ /* 0x0001220008000100 */
[----:B------:R0:W0:Y:S01]  /*0270*/  SYNCS.EXCH.64 URZ, [UR8+0x10], UR4 ;  /* 0x00001004083f75b2 */ /* 0x0000220008000100 */
[----:B------:R0:W0:Y:S01]  /*0280*/  SYNCS.EXCH.64 URZ, [UR8+0x40], UR6 ;  /* 0x00004006083f75b2 */ /* 0x0000220008000100 */
[----:B------:R0:W0:Y:S01]  /*0290*/  SYNCS.EXCH.64 URZ, [UR8+0x18], UR4 ;  /* 0x00001804083f75b2 */ /* 0x0000220008000100 */
[----:B------:R0:W0:Y:S01]  /*02a0*/  SYNCS.EXCH.64 URZ, [UR8+0x48], UR6 ;  /* 0x00004806083f75b2 */ /* 0x0000220008000100 */
[----:B------:R0:W0:Y:S01]  /*02b0*/  SYNCS.EXCH.64 URZ, [UR8+0x20], UR4 ;  /* 0x00002004083f75b2 */ /* 0x0000220008000100 */
[----:B------:R0:W0:Y:S01]  /*02c0*/  SYNCS.EXCH.64 URZ, [UR8+0x50], UR6 ;  /* 0x00005006083f75b2 */ /* 0x0000220008000100 */
[----:B------:R0:W0:Y:S01]  /*02d0*/  SYNCS.EXCH.64 URZ, [UR8+0x28], UR4 ;  /* 0x00002804083f75b2 */ /* 0x0000220008000100 */
[----:B------:R0:W0:Y:S01]  /*02e0*/  SYNCS.EXCH.64 URZ, [UR8+0x58], UR6 ;  /* 0x00005806083f75b2 */ /* 0x0000220008000100 */
[----:B------:R-:W-:Y:S01]  /*02f0*/  NOP ;  /* 0x0000000000007918 */ /* 0x000fe20000000000 */
.L_x_2:
[----:B------:R-:W5:Y:S01]  /*0300*/  SHFL.IDX PT, R6, R0, RZ, 0x1f ;  /* 0x00001fff00067589 */ /* 0x000f6200000e0000 */
[----:B------:R-:W-:Y:S01]  /*0310*/  ELECT P0, URZ, PT ;  /* 0x00000000003f782f */ /* 0x000fe20003800000 */
[----:B------:R-:W-:Y:S01]  /*0320*/  NOP ;  /* 0x0000000000007918 */ /* 0x000fe20000000000 */
[----:B------:R-:W-:Y:S01]  /*0330*/  ELECT P1, URZ, PT ;  /* 0x00000000003f782f */ /* 0x000fe20003820000 */
[----:B------:R1:W2:Y:S01]  /*0340*/  SHFL.IDX PT, R3, R0, RZ, 0x1f ;  /* 0x00001fff00037589 */ /* 0x0002a200000e0000 */
[----:B0-----:R-:W-:Y:S01]  /*0350*/  UMOV UR4, 0x20 ;  /* 0x0000002000047882 */ /* 0x001fe20000000000 */
[----:B------:R-:W-:Y:S01]  /*0360*/  UMOV UR11, 0x80 ;  /* 0x00000080000b7882 */ /* 0x000fe20000000000 */
[----:B------:R-:W-:Y:S01]  /*0370*/  NOP ;  /* 0x0000000000007918 */ /* 0x000fe20000000000 */
[----:B------:R-:W0:Y:S01]  /*0380*/  SHFL.IDX PT, R4, R4, RZ, 0x1f ;  /* 0x00001fff04047589 */ /* 0x000e2200000e0000 */
[C---:B------:R-:W-:Y:S01]  /*0390*/  VIADD R33, R5.reuse, 0xffffffff ;  /* 0xffffffff05217836 */ /* 0x040fe20000000000 */
[----:B------:R-:W-:Y:S01]  /*03a0*/  ULDC.64 UR20, c[0x0][0x208] ;  /* 0x0000820000147ab9 */ /* 0x000fe20000000a00 */
[----:B------:R-:W-:-:S02]  /*03b0*/  ISETP.NE.AND P2, PT, R5, RZ, PT ;  /* 0x000000ff0500720c */ /* 0x000fc40003f45270 */
[----:B-1----:R-:W-:Y:S02]  /*03c0*/  SHF.R.S32.HI R0, RZ, 0x1f, R11 ;  /* 0x0000001fff007819 */ /* 0x002fe4000001140b */
[----:B------:R-:W-:Y:S02]  /*03d0*/  ISETP.GE.U32.AND P3, PT, R33, 0x2, PT ;  /* 0x000000022100780c */ /* 0x000fe40003f66070 */
[----:B------:R-:W-:-:S04]  /*03e0*/  LEA.HI R0, R0, R11, RZ, 0x7 ;  /* 0x0000000b00007211 */ /* 0x000fc800078f38ff */
[----:B------:R-:W-:Y:S02]  /*03f0*/  LOP3.LUT R0, R0, 0xffffff80, RZ, 0xc0, !PT ;  /* 0xffffff8000007812 */ /* 0x000fe400078ec0ff */
[----:B-----5:R-:W-:-:S03]  /*0400*/  ISETP.NE.OR P0, PT, R6, RZ, !P0 ;  /* 0x000000ff0600720c */ /* 0x020fc60004705670 */
[----:B------:R-:W-:Y:S01]  /*0410*/  IMAD.IADD R10, R11, 0x1, -R0 ;  /* 0x000000010b0a7824 */ /* 0x000fe200078e0a00 */
[----:B--2---:R-:W-:Y:S02]  /*0420*/  ISETP.NE.OR P1, PT, R3, RZ, !P1 ;  /* 0x000000ff0300720c */ /* 0x004fe40004f25670 */
[----:B------:R-:W-:Y:S02]  /*0430*/  SHF.R.S32.HI R3, RZ, 0x1f, R2 ;  /* 0x0000001fff037819 */ /* 0x000fe40000011402 */
[----:B0-----:R-:W-:Y:S02]  /*0440*/  R2UR UR15, R4 ;  /* 0x00000000040f72ca */ /* 0x001fe400000e0000 */
[----:B------:R-:W-:-:S03]  /*0450*/  LEA.HI R3, R3, R2, RZ, 0x2 ;  /* 0x0000000203037211 */ /* 0x000fc600078f10ff */
[----:B------:R-:W-:Y:S01]  /*0460*/  VOTEU.ALL UP0, P0 ;  /* 0x00000000003f7886 */ /* 0x000fe20000000000 */
[----:B------:R-:W-:-:S03]  /*0470*/  LOP3.LUT R3, R3, 0xfffffffc, RZ, 0xc0, !PT ;  /* 0xfffffffc03037812 */ /* 0x000fc600078ec0ff */
[----:B------:R-:W-:Y:S01]  /*0480*/  VOTEU.ALL UP1, P1 ;  /* 0x00000000003f7886 */ /* 0x000fe20000820000 */
[----:B------:R-:W0:Y:S01]  /*0490*/  @!UP0 S2UR UR7, SR_CgaCtaId ;  /* 0x00000000000789c3 */ /* 0x000e220000008800 */
[----:B------:R-:W-:Y:S01]  /*04a0*/  @!UP0 UMOV UR6, 0x400 ;  /* 0x0000040000068882 */ /* 0x000fe20000000000 */
[----:B------:R-:W-:-:S04]  /*04b0*/  @!UP0 UIADD3 UR4, -UR4, 0x100000, URZ ;  /* 0x0010000004048890 */ /* 0x000fc8000fffe13f */
[----:B------:R-:W-:Y:S02]  /*04c0*/  @!UP0 USHF.L.U32 UR5, UR4, 0xb, URZ ;  /* 0x0000000b04058899 */ /* 0x000fe4000800063f */
[----:B------:R-:W-:Y:S01]  /*04d0*/  @!UP0 USHF.L.U32 UR4, UR4, 0x1, URZ ;  /* 0x0000000104048899 */ /* 0x000fe2000800063f */
[----:B------:R-:W-:Y:S01]  /*04e0*/  IMAD.IADD R20, R2, 0x1, -R3 ;  /* 0x0000000102147824 */ /* 0x000fe200078e0a03 */
[----:B------:R-:W-:Y:S01]  /*04f0*/  @!UP1 UMOV UR9, 0x400 ;  /* 0x0000040000099882 */ /* 0x000fe20000000000 */
[----:B------:R-:W-:Y:S01]  /*0500*/  VOTEU.ALL UP2, P1 ;  /* 0x00000000003f7886 */ /* 0x000fe20000840000 */
[----:B------:R-:W-:Y:S01]  /*0510*/  VOTEU.ALL UP3, P1 ;  /* 0x00000000003f7886 */ /* 0x000fe20000860000 */
[----:B------:R-:W-:Y:S01]  /*0520*/  VOTEU.ALL UP4, P1 ;  /* 0x00000000003f7886 */ /* 0x000fe20000880000 */
[----:B------:R-:W1:Y:S01]  /*0530*/  @!UP1 S2UR UR10, SR_CgaCtaId ;  /* 0x00000000000a99c3 */ /* 0x000e620000008800 */
[----:B------:R-:W-:Y:S01]  /*0540*/  VOTEU.ALL UP5, P1 ;  /* 0x00000000003f7886 */ /* 0x000fe200008a0000 */
[----:B0-----:R-:W-:-:S02]  /*0550*/  @!UP0 ULEA UR8, UR7, UR6, 0x18 ;  /* 0x0000000607088291 */ /* 0x001fc4000f8ec03f */
[----:B------:R-:W-:-:S04]  /*0560*/  @!UP1 UIADD3 UR6, -UR11, 0x100000, URZ ;  /* 0x001000000b069890 */ /* 0x000fc8000fffe13f */
[----:B------:R-:W-:Y:S02]  /*0570*/  @!UP1 USHF.L.U32 UR7, UR6, 0xb, URZ ;  /* 0x0000000b06079899 */ /* 0x000fe4000800063f */
[----:B------:R-:W-:Y:S01]  /*0580*/  @!UP1 USHF.L.U32 UR6, UR6, 0x1, URZ ;  /* 0x0000000106069899 */ /* 0x000fe2000800063f */
[----:B------:R-:W-:Y:S01]  /*0590*/  VOTEU.ALL UP0, P0 ;  /* 0x00000000003f7886 */ /* 0x000fe20000000000 */
[----:B-1----:R-:W-:Y:S01]  /*05a0*/  @!UP1 ULEA UR9, UR10, UR9, 0x18 ;  /* 0x000000090a099291 */ /* 0x002fe2000f8ec03f */
[----:B------:R-:W-:Y:S02]  /*05b0*/  VOTEU.ALL UP1, P0 ;  /* 0x00000000003f7886 */ /* 0x000fe40000020000 */
[----:B------:R-:W-:Y:S01]  /*05c0*/  ULDC.64 UR10, c[0x0][0x598] ;  /* 0x00016600000a7ab9 */ /* 0x000fe20000000a00 */
[----:B------:R-:W-:Y:S01]  /*05d0*/  ISETP.NE.AND P0, PT, R20, 0x3, PT ;  /* 0x000000031400780c */ /* 0x000fe20003f05270 */
[----:B------:R-:W0:Y:S02]  /*05e0*/  FENCE.VIEW.ASYNC.S ;  /* 0x00000000000073c6 */ /* 0x000e240000000000 */
[----:B0-----:R0:W3:Y:S01]  /*05f0*/  @!UP0 SYNCS.EXCH.64 URZ, [UR8+0x90], UR4 ;  /* 0x00009004083f85b2 */ /* 0x0010e20008000100 */
[----:B------:R-:W-:-:S02]  /*0600*/  ISETP.NE.U32.AND P1, PT, RZ, UR10, PT ;  /* 0x0000000aff007c0c */ /* 0x000fc4000bf25070 */
[----:B------:R-:W-:Y:S02]  /*0610*/  ISETP.EQ.OR P0, PT, R20, RZ, !P0 ;  /* 0x000000ff1400720c */ /* 0x000fe40004702670 */
[----:B------:R-:W-:Y:S02]  /*0620*/  ISETP.NE.AND.EX P1, PT, RZ, UR11, PT, P1 ;  /* 0x0000000bff007c0c */ /* 0x000fe4000bf25310 */
[----:B------:R-:W-:-:S04]  /*0630*/  ISETP.EQ.AND P0, PT, R5, RZ, P0 ;  /* 0x000000ff0500720c */ /* 0x000fc80000702270 */
[----:B------:R-:W-:-:S04]  /*0640*/  SEL R7, RZ, 0x1, !P0 ;  /* 0x00000001ff077807 */ /* 0x000fc80004000000 */
[----:B------:R-:W-:Y:S01]  /*0650*/  SEL R7, R7, 0x2, P3 ;  /* 0x0000000207077807 */ /* 0x000fe20001800000 */
[----:B------:R0:W3:Y:S01]  /*0660*/  @!UP1 SYNCS.EXCH.64 URZ, [UR8+0x98], UR4 ;  /* 0x00009804083f95b2 */ /* 0x0000e20008000100 */
[----:B------:R-:W-:Y:S01]  /*0670*/  NOP ;  /* 0x0000000000007918 */ /* 0x000fe20000000000 */
[----:B------:R0:W3:Y:S01]  /*0680*/  @!UP2 SYNCS.EXCH.64 URZ, [UR9+0x70], UR6 ;  /* 0x00007006093fa5b2 */ /* 0x0000e20008000100 */
[----:B------:R0:W3:Y:S01]  /*0690*/  @!UP3 SYNCS.EXCH.64 URZ, [UR9+0x78], UR6 ;  /* 0x00007806093fb5b2 */ /* 0x0000e20008000100 */
[----:B------:R0:W3:Y:S01]  /*06a0*/  @!UP4 SYNCS.EXCH.64 URZ, [UR9+0x80], UR6 ;  /* 0x00008006093fc5b2 */ /* 0x0000e20008000100 */
[----:B------:R0:W3:Y:S01]  /*06b0*/  @!UP5 SYNCS.EXCH.64 URZ, [UR9+0x88], UR6 ;  /* 0x00008806093fd5b2 */ /* 0x0000e20008000100 */
[----:B------:R-:W-:Y:S01]  /*06c0*/  NOP ;  /* 0x0000000000007918 */ /* 0x000fe20000000000 */
[----:B---34-:R-:W-:Y:S06]  /*06d0*/  BAR.SYNC.DEFER_BLOCKING 0x0 ;  /* 0x0000000000007b1d */ /* 0x018fec0000010000 */
[----:B0-----:R-:W-:Y:S05]  /*06e0*/  @!P1 BRA `(.L_x_3) ;  /* 0x00000000001c9947 */ /* 0x001fea0003800000 */
[----:B------:R-:W0:Y:S02]  /*06f0*/  LDC.64 R2, c[0x0][0x598] ;  /* 0x00016600ff027b82 */ /* 0x000e240000000a00 */
[----:B0-----:R-:W2:Y:S02]  /*0700*/  LDG.E.64 R2, desc[UR20][R2.64] ;  /* 0x0000001402027981 */ /* 0x001ea4000c1e1b00 */
[----:B--2---:R-:W-:-:S04]  /*0710*/  ISETP.NE.U32.AND P0, PT, R2, RZ, PT ;  /* 0x000000ff0200720c */ /* 0x004fc80003f05070 */
[----:B------:R-:W-:-:S13]  /*0720*/  ISETP.NE.AND.EX P0, PT, R3, RZ, PT, P0 ;  /* 0x000000ff0300720c */ /* 0x000fda0003f05300 */
[----:B------:R-:W-:Y:S05]  /*0730*/  @!P0 BRA `(.L_x_3) ;  /* 0x0000000000088947 */ /* 0x000fea0003800000 */
[----:B------:R2:W5:Y:S01]  /*0740*/  LD.E R12, desc[UR20][R2.64] ;  /* 0x00000014020c7980 */ /* 0x000562000c101900 */
[----:B------:R-:W-:Y:S05]  /*0750*/  BRA `(.L_x_4) ;  /* 0x0000000000207947 */ /* 0x000fea0003800000 */
.L_x_3:
[----:B------:R-:W-:Y:S02]  /*0760*/  ULDC.64 UR4, c[0x0][0x588] ;  /* 0x0001620000047ab9 */ /* 0x000fe40000000a00 */
[----:B------:R-:W-:-:S04]  /*0770*/  ISETP.NE.U32.AND P0, PT, RZ, UR4, PT ;  /* 0x00000004ff007c0c */ /* 0x000fc8000bf05070 */
[----:B------:R-:W-:-:S13]  /*0780*/  ISETP.NE.AND.EX P0, PT, RZ, UR5, PT, P0 ;  /* 0x00000005ff007c0c */ /* 0x000fda000bf05300 */
[----:B------:R-:W-:Y:S05]  /*0790*/  @!P0 BRA `(.L_x_5) ;  /* 0x00000000000c8947 */ /* 0x000fea0003800000 */
[----:B------:R-:W0:Y:S02]  /*07a0*/  LDC.64 R12, c[0x0][0x588] ;  /* 0x00016200ff0c7b82 */ /* 0x000e240000000a00 */
[----:B0-----:R1:W5:Y:S01]  /*07b0*/  LDG.E R12, desc[UR20][R12.64] ;  /* 0x000000140c0c7981 */ /* 0x001362000c1e1900 */
[----:B------:R-:W-:Y:S05]  /*07c0*/  BRA `(.L_x_4) ;  /* 0x0000000000047947 */ /* 0x000fea0003800000 */
.L_x_5:
[----:B------:R-:W0:Y:S02]  /*07d0*/  LDC R12, c[0x0][0x580] ;  /* 0x00016000ff0c7b82 */ /* 0x000e240000000800 */
.L_x_4:
[----:B------:R-:W-:Y:S02]  /*07e0*/  ULDC.64 UR4, c[0x0][0x5a0] ;  /* 0x0001680000047ab9 */ /* 0x000fe40000000a00 */
[----:B------:R-:W-:-:S04]  /*07f0*/  ISETP.NE.U32.AND P0, PT, RZ, UR4, PT ;  /* 0x00000004ff007c0c */ /* 0x000fc8000bf05070 */
[----:B------:R-:W-:-:S13]  /*0800*/  ISETP.NE.AND.EX P0, PT, RZ, UR5, PT, P0 ;  /* 0x00000005ff007c0c */ /* 0x000fda000bf05300 */
[----:B------:R-:W-:Y:S05]  /*0810*/  @!P0 BRA `(.L_x_6) ;  /* 0x00000000001c8947 */ /* 0x000fea0003800000 */
[----:B--2---:R-:W2:Y:S02]  /*0820*/  LDC.64 R2, c[0x0][0x5a0] ;  /* 0x00016800ff027b82 */ /* 0x004ea40000000a00 */
[----:B--2---:R-:W2:Y:S02]  /*0830*/  LDG.E.64 R2, desc[UR20][R2.64] ;  /* 0x0000001402027981 */ /* 0x004ea4000c1e1b00 */
[----:B--2---:R-:W-:-:S04]  /*0840*/  ISETP.NE.U32.AND P0, PT, R2, RZ, PT ;  /* 0x000000ff0200720c */ /* 0x004fc80003f05070 */
[----:B------:R-:W-:-:S13]  /*0850*/  ISETP.NE.AND.EX P0, PT, R3, RZ, PT, P0 ;  /* 0x000000ff0300720c */ /* 0x000fda0003f05300 */
[----:B------:R-:W-:Y:S05]  /*0860*/  @!P0 BRA `(.L_x_6) ;  /* 0x0000000000088947 */ /* 0x000fea0003800000 */
[----:B-1----:R4:W5:Y:S01]  /*0870*/  LD.E R13, desc[UR20][R2.64] ;  /* 0x00000014020d7980 */ /* 0x002962000c101900 */
[----:B------:R-:W-:Y:S05]  /*0880*/  BRA `(.L_x_7) ;  /* 0x0000000000207947 */ /* 0x000fea0003800000 */
.L_x_6:
[----:B------:R-:W-:Y:S02]  /*0890*/  ULDC.64 UR4, c[0x0][0x590] ;  /* 0x0001640000047ab9 */ /* 0x000fe40000000a00 */
[----:B------:R-:W-:-:S04]  /*08a0*/  ISETP.NE.U32.AND P0, PT, RZ, UR4, PT ;  /* 0x00000004ff007c0c */ /* 0x000fc8000bf05070 */
[----:B------:R-:W-:-:S13]  /*08b0*/  ISETP.NE.AND.EX P0, PT, RZ, UR5, PT, P0 ;  /* 0x00000005ff007c0c */ /* 0x000fda000bf05300 */
[----:B------:R-:W-:Y:S05]  /*08c0*/  @!P0 BRA `(.L_x_8) ;  /* 0x00000000000c8947 */ /* 0x000fea0003800000 */
[----:B--2---:R-:W1:Y:S02]  /*08d0*/  LDC.64 R2, c[0x0][0x590] ;  /* 0x00016400ff027b82 */ /* 0x004e640000000a00 */
[----:B-1----:R3:W5:Y:S01]  /*08e0*/  LDG.E R13, desc[UR20][R2.64] ;  /* 0x00000014020d7981 */ /* 0x002762000c1e1900 */
[----:B------:R-:W-:Y:S05]  /*08f0*/  BRA `(.L_x_7) ;  /* 0x0000000000047947 */ /* 0x000fea0003800000 */
.L_x_8:
[----:B-1----:R-:W1:Y:S02]  /*0900*/  LDC R13, c[0x0][0x584] ;  /* 0x00016100ff0d7b82 */ /* 0x002e640000000800 */
.L_x_7:
[----:B------:R-:W0:Y:S01]  /*0910*/  LDC R0, c[0x0][0x65c] ;  /* 0x00019700ff007b82 */ /* 0x000e220000000800 */
[----:B------:R-:W2:Y:S01]  /*0920*/  S2R R21, SR_CTAID.Y ;  /* 0x0000000000157919 */ /* 0x000ea20000002600 */
[----:B------:R-:W-:Y:S01]  /*0930*/  ULDC UR8, c[0x0][0x28c] ;  /* 0x0000a30000087ab9 */ /* 0x000fe20000000800 */
[----:B------:R-:W-:Y:S01]  /*0940*/  ISETP.NE.AND P0, PT, R5, 0x2, PT ;  /* 0x000000020500780c */ /* 0x000fe20003f05270 */
[----:B------:R-:W-:Y:S01]  /*0950*/  UIADD3 UR8, UR8, 0x3f, URZ ;  /* 0x0000003f08087890 */ /* 0x000fe2000fffe03f */
[----:B------:R-:W1:Y:S01]  /*0960*/  S2R R14, SR_CTAID.X ;  /* 0x00000000000e7919 */ /* 0x000e620000002500 */
[----:B------:R-:W-:Y:S01]  /*0970*/  UMOV UR5, URZ ;  /* 0x0000003f00057c82 */ /* 0x000fe20008000000 */
[----:B------:R-:W-:Y:S01]  /*0980*/  UMOV UR4, URZ ;  /* 0x0000003f00047c82 */ /* 0x000fe20008000000 */
[----:B------:R-:W-:-:S04]  /*0990*/  USHF.R.S32.HI UR9, URZ, 0x1f, UR8 ;  /* 0x0000001f3f097899 */ /* 0x000fc80008011408 */
[----:B------:R-:W-:-:S04]  /*09a0*/  ULEA.HI UR9, UR9, UR8, URZ, 0x6 ;  /* 0x0000000809097291 */ /* 0x000fc8000f8f303f */
[----:B------:R-:W-:Y:S01]  /*09b0*/  USHF.R.S32.HI UR13, URZ, 0x6, UR9 ;  /* 0x000000063f0d7899 */ /* 0x000fe20008011409 */
[----:B0-----:R-:W-:-:S13]  /*09c0*/  ISETP.NE.AND P4, PT, R0, 0x1, PT ;  /* 0x000000010000780c */ /* 0x001fda0003f85270 */
[----:B------:R-:W1:Y:S01]  /*09d0*/  @P4 LDC R15, c[0x0][0x10] ;  /* 0x00000400ff0f4b82 */ /* 0x000e620000000800 */
[----:B--234-:R-:W-:Y:S02]  /*09e0*/  @P4 IMAD.MOV.U32 R2, RZ, RZ, R21 ;  /* 0x000000ffff024224 */ /* 0x01cfe400078e0015 */
[----:B------:R-:W-:Y:S02]  /*09f0*/  @P4 IMAD.MOV.U32 R3, RZ, RZ, RZ ;  /* 0x000000ffff034224 */ /* 0x000fe400078e00ff */
[----:B------:R-:W-:-:S03]  /*0a00*/  @P4 IMAD.MOV.U32 R5, RZ, RZ, RZ ;  /* 0x000000ffff054224 */ /* 0x000fc600078e00ff */
[----:B------:R-:W0:Y:S01]  /*0a10*/  @!P4 LDC R9, c[0x0][0xc] ;  /* 0x00000300ff09cb82 */ /* 0x000e220000000800 */
[----:B------:R-:W-:Y:S01]  /*0a20*/  ULDC UR6, c[0x0][0xc] ;  /* 0x0000030000067ab9 */ /* 0x000fe20000000800 */
[----:B------:R-:W-:Y:S02]  /*0a30*/  ULDC UR7, c[0x0][0x10] ;  /* 0x0000040000077ab9 */ /* 0x000fe40000000800 */
[----:B------:R-:W-:-:S04]  /*0a40*/  UIMAD.WIDE.U32 UR6, UR6, UR7, URZ ;  /* 0x00000007060672a5 */ /* 0x000fc8000f8e003f */
[----:B------:R-:W2:Y:S01]  /*0a50*/  LDC R8, c[0x0][0x14] ;  /* 0x00000500ff087b82 */ /* 0x000ea20000000800 */
[----:B-1----:R-:W-:-:S04]  /*0a60*/  @P4 IMAD.WIDE.U32 R2, R14, R15, R2 ;  /* 0x0000000f0e024225 */ /* 0x002fc800078e0002 */
[----:B------:R-:W-:Y:S02]  /*0a70*/  IMAD.MOV.U32 R15, RZ, RZ, RZ ;  /* 0x000000ffff0f7224 */ /* 0x000fe400078e00ff */
[----:B------:R-:W-:Y:S02]  /*0a80*/  @P4 IMAD.IADD R3, R3, 0x1, R5 ;  /* 0x0000000103034824 */ /* 0x000fe400078e0205 */
[----:B0-----:R-:W-:-:S04]  /*0a90*/  @!P4 IMAD.WIDE.U32 R4, R9, R21, R14 ;  /* 0x000000150904c225 */ /* 0x001fc800078e000e */
[----:B------:R-:W-:Y:S02]  /*0aa0*/  @!P4 IMAD.MOV.U32 R2, RZ, RZ, R4 ;  /* 0x000000ffff02c224 */ /* 0x000fe400078e0004 */
[----:B------:R-:W-:Y:S02]  /*0ab0*/  @!P4 IMAD.MOV.U32 R3, RZ, RZ, R5 ;  /* 0x000000ffff03c224 */ /* 0x000fe400078e0005 */
[C---:B--2---:R-:W-:Y:S02]  /*0ac0*/  IMAD R17, R8.reuse, UR7, RZ ;  /* 0x0000000708117c24 */ /* 0x044fe4000f8e02ff */
[----:B------:R-:W-:Y:S01]  /*0ad0*/  IMAD.WIDE.U32 R8, R8, UR6, RZ ;  /* 0x0000000608087c25 */ /* 0x000fe2000f8e00ff */
[----:B------:R-:W-:-:S03]  /*0ae0*/  ULDC.64 UR6, c[0x0][0x650] ;  /* 0x0001940000067ab9 */ /* 0x000fc60000000a00 */
[----:B------:R-:W-:Y:S01]  /*0af0*/  IMAD.IADD R0, R9, 0x1, R17 ;  /* 0x0000000109007824 */ /* 0x000fe200078e0211 */
[----:B------:R-:W-:Y:S06]  /*0b00*/  @P0 BRA `(.L_x_9) ;  /* 0x0000000000200947 */ /* 0x000fec0003800000 */
[----:B------:R-:W-:Y:S01]  /*0b10*/  UISETP.GE.U32.AND UP0, UPT, UR13, 0x6, UPT ;  /* 0x000000060d00788c */ /* 0x000fe2000bf06070 */
[----:B------:R-:W-:Y:S01]  /*0b20*/  IADD3 R2, P0, R2, R8, RZ ;  /* 0x0000000802027210 */ /* 0x000fe20007f1e0ff */
[----:B------:R-:W-:-:S04]  /*0b30*/  UIMAD.WIDE.U32 UR4, UR13, -0x55555555, URZ ;  /* 0xaaaaaaab0d0478a5 */ /* 0x000fc8000f8e003f */
[----:B------:R-:W-:Y:S01]  /*0b40*/  USHF.R.U32.HI UR5, URZ, 0x2, UR5 ;  /* 0x000000023f057899 */ /* 0x000fe20008011605 */
[----:B------:R-:W-:Y:S02]  /*0b50*/  IMAD.X R3, R0, 0x1, R3, P0 ;  /* 0x0000000100037824 */ /* 0x000fe400000e0603 */
[----:B------:R-:W-:Y:S02]  /*0b60*/  UMOV UR4, URZ ;  /* 0x0000003f00047c82 */ /* 0x000fe40008000000 */
[----:B------:R-:W-:Y:S02]  /*0b70*/  @UP0 ULOP3.LUT UR4, UR5, 0x1, URZ, 0xc0, !UPT ;  /* 0x0000000105040892 */ /* 0x000fe4000f8ec03f */
[----:B------:R-:W-:-:S12]  /*0b80*/  UIMAD UR5, UR5, -0x6, UR13 ;  /* 0xfffffffa050578a4 */ /* 0x000fd8000f8e020d */
.L_x_9:
[----:B------:R-:W-:Y:S01]  /*0b90*/  ISETP.GE.U32.AND P0, PT, R2, UR6, PT ;  /* 0x0000000602007c0c */ /* 0x000fe2000bf06070 */
[----:B------:R-:W-:Y:S01]  /*0ba0*/  IMAD.MOV.U32 R6, RZ, RZ, -0x1 ;  /* 0xffffffffff067424 */ /* 0x000fe200078e00ff */
[----:B------:R-:W-:Y:S01]  /*0bb0*/  PRMT R16, RZ, 0x7610, R16 ;  /* 0x00007610ff107816 */ /* 0x000fe20000000010 */
[----:B------:R-:W-:Y:S01]  /*0bc0*/  IMAD.MOV.U32 R4, RZ, RZ, -0x1 ;  /* 0xffffffffff047424 */ /* 0x000fe200078e00ff */
[----:B------:R-:W-:Y:S01]  /*0bd0*/  ISETP.GE.U32.AND.EX P0, PT, R3, UR7, PT, P0 ;  /* 0x0000000703007c0c */ /* 0x000fe2000bf06100 */
[----:B------:R-:W-:-:S12]  /*0be0*/  IMAD.MOV.U32 R5, RZ, RZ, -0x1 ;  /* 0xffffffffff057424 */ /* 0x000fd800078e00ff */
[----:B------:R-:W-:Y:S05]  /*0bf0*/  @P0 BRA `(.L_x_10) ;  /* 0x00000004005c0947 */ /* 0x000fea0003800000 */
[----:B------:R-:W0:Y:S01]  /*0c00*/  LDC.64 R24, c[0x0][0x628] ;  /* 0x00018a00ff187b82 */ /* 0x000e220000000a00 */
[----:B------:R-:W-:Y:S02]  /*0c10*/  IMAD.MOV.U32 R4, RZ, RZ, R2 ;  /* 0x000000ffff047224 */ /* 0x000fe400078e0002 */
[----:B------:R-:W-:-:S05]  /*0c20*/  IMAD.MOV.U32 R5, RZ, RZ, R3 ;  /* 0x000000ffff057224 */ /* 0x000fca00078e0003 */
[----:B------:R-:W1:Y:S08]  /*0c30*/  LDC R6, c[0x0][0x630] ;  /* 0x00018c00ff067b82 */ /* 0x000e700000000800 */
[----:B------:R-:W2:Y:S01]  /*0c40*/  LDC.64 R26, c[0x0][0x620] ;  /* 0x00018800ff1a7b82 */ /* 0x000ea20000000a00 */
[----:B0-----:R-:W-:-:S04]  /*0c50*/  ISETP.NE.U32.AND P0, PT, R24, RZ, PT ;  /* 0x000000ff1800720c */ /* 0x001fc80003f05070 */
[----:B------:R-:W-:-:S13]  /*0c60*/  ISETP.NE.AND.EX P0, PT, R25, RZ, PT, P0 ;  /* 0x000000ff1900720c */ /* 0x000fda0003f05300 */
[----:B-12---:R-:W-:Y:S05]  /*0c70*/  @!P0 BRA `(.L_x_11) ;  /* 0x0000000000288947 */ /* 0x006fea0003800000 */
[----:B------:R-:W0:Y:S02]  /*0c80*/  LDC R19, c[0x0][0x634] ;  /* 0x00018d00ff137b82 */ /* 0x000e240000000800 */
[----:B0-----:R-:W-:-:S05]  /*0c90*/  IADD3 R19, P0, R2, R19, RZ ;  /* 0x0000001302137210 */ /* 0x001fca0007f1e0ff */
[----:B------:R-:W-:-:S04]  /*0ca0*/  IMAD.X R23, RZ, RZ, R3, P0 ;  /* 0x000000ffff177224 */ /* 0x000fc800000e0603 */
[----:B------:R-:W-:-:S04]  /*0cb0*/  IMAD.WIDE.U32 R4, R23, R24, RZ ;  /* 0x0000001817047225 */ /* 0x000fc800078e00ff */
[----:B------:R-:W-:-:S04]  /*0cc0*/  IMAD.WIDE.U32 R16, P0, R19, R25, R4 ;  /* 0x0000001913107225 */ /* 0x000fc80007800004 */
[----:B------:R-:W-:-:S04]  /*0cd0*/  IMAD.WIDE.U32 R4, R19, R24, RZ ;  /* 0x0000001813047225 */ /* 0x000fc800078e00ff */
[----:B------:R-:W-:Y:S01]  /*0ce0*/  IMAD.X R19, RZ, RZ, RZ, P0 ;  /* 0x000000ffff137224 */ /* 0x000fe200000e06ff */
[----:B------:R-:W-:Y:S01]  /*0cf0*/  IADD3 RZ, P0, R5, R16, RZ ;  /* 0x0000001005ff7210 */ /* 0x000fe20007f1e0ff */
[----:B------:R-:W-:-:S04]  /*0d00*/  IMAD.MOV.U32 R18, RZ, RZ, R17 ;  /* 0x000000ffff127224 */ /* 0x000fc800078e0011 */
[----:B------:R-:W-:-:S08]  /*0d10*/  IMAD.WIDE.U32.X R4, R23, R25, R18, P0 ;  /* 0x0000001917047225 */ /* 0x000fd000000e0412 */
.L_x_11:
[--C-:B------:R-:W-:Y:S01]  /*0d20*/  SHF.R.U64 R32, R4, R6, R5.reuse ;  /* 0x0000000604207219 */ /* 0x100fe20000001205 */
[----:B------:R-:W0:Y:S01]  /*0d30*/  LDC.64 R28, c[0x0][0x640] ;  /* 0x00019000ff1c7b82 */ /* 0x000e220000000a00 */
[----:B------:R-:W-:Y:S01]  /*0d40*/  I2FP.F32.U32 R4, R14 ;  /* 0x0000000e00047245 */ /* 0x000fe20000201000 */
[----:B------:R-:W-:Y:S01]  /*0d50*/  ULDC UR6, c[0x0][0x150] ;  /* 0x0000540000067ab9 */ /* 0x000fe20000000800 */
[----:B------:R-:W-:Y:S02]  /*0d60*/  SHF.R.U32.HI R5, RZ, R6, R5 ;  /* 0x00000006ff057219 */ /* 0x000fe40000011605 */
[----:B------:R-:W-:Y:S01]  /*0d70*/  IADD3 R17, P0, RZ, -R32, RZ ;  /* 0x80000020ff117210 */ /* 0x000fe20007f1e0ff */
[----:B------:R-:W-:Y:S01]  /*0d80*/  FMUL R6, R4, UR6 ;  /* 0x0000000604067c20 */ /* 0x000fe20008400000 */
[----:B------:R-:W-:Y:S01]  /*0d90*/  ULDC UR6, c[0x0][0x154] ;  /* 0x0000550000067ab9 */ /* 0x000fe20000000800 */
[----:B------:R-:W1:Y:S02]  /*0da0*/  LDC R18, c[0x0][0x618] ;  /* 0x00018600ff127b82 */ /* 0x000e640000000800 */
[----:B------:R-:W-:-:S02]  /*0db0*/  IMAD.X R19, RZ, RZ, ~R5, P0 ;  /* 0x000000ffff137224 */ /* 0x000fc400000e0e05 */
[----:B------:R-:W2:Y:S01]  /*0dc0*/  F2I.U32.TRUNC.NTZ R6, R6 ;  /* 0x0000000600067305 */ /* 0x000ea2000020f000 */
[----:B------:R-:W-:-:S03]  /*0dd0*/  IMAD.WIDE.U32 R4, R17, R26, R2 ;  /* 0x0000001a11047225 */ /* 0x000fc600078e0002 */
[----:B------:R-:W3:Y:S01]  /*0de0*/  LDC R15, c[0x0][0x144] ;  /* 0x00005100ff0f7b82 */ /* 0x000ee20000000800 */
[----:B------:R-:W-:-:S04]  /*0df0*/  IMAD R16, R19, R26, RZ ;  /* 0x0000001a13107224 */ /* 0x000fc800078e02ff */
[----:B------:R-:W-:-:S03]  /*0e00*/  IMAD R17, R17, R27, R16 ;  /* 0x0000001b11117224 */ /* 0x000fc600078e0210 */
[----:B------:R-:W4:Y:S01]  /*0e10*/  LDC R22, c[0x0][0x608] ;  /* 0x00018200ff167b82 */ /* 0x000f220000000800 */
[----:B------:R-:W-:Y:S01]  /*0e20*/  IMAD.IADD R17, R5, 0x1, R17 ;  /* 0x0000000105117824 */ /* 0x000fe200078e0211 */
[----:B0-----:R-:W-:Y:S01]  /*0e30*/  ISETP.NE.U32.AND P0, PT, R28, RZ, PT ;  /* 0x000000ff1c00720c */ /* 0x001fe20003f05070 */
[----:B--2---:R-:W-:-:S03]  /*0e40*/  IMAD.MOV R5, RZ, RZ, -R6 ;  /* 0x000000ffff057224 */ /* 0x004fc600078e0a06 */
[----:B------:R-:W-:Y:S02]  /*0e50*/  ISETP.NE.AND.EX P0, PT, R29, RZ, PT, P0 ;  /* 0x000000ff1d00720c */ /* 0x000fe40003f05300 */
[----:B------:R-:W0:Y:S01]  /*0e60*/  LDC R19, c[0x0][0x658] ;  /* 0x00019600ff137b82 */ /* 0x000e220000000800 */
[-CC-:B-1----:R-:W-:Y:S02]  /*0e70*/  SHF.R.U64 R26, R4, R18.reuse, R17.reuse ;  /* 0x00000012041a7219 */ /* 0x182fe40000001211 */
[----:B------:R-:W-:Y:S02]  /*0e80*/  I2FP.F32.U32 R4, R21 ;  /* 0x0000001500047245 */ /* 0x000fe40000201000 */
[----:B------:R-:W-:Y:S01]  /*0e90*/  SHF.R.U32.HI R17, RZ, R18, R17 ;  /* 0x00000012ff117219 */ /* 0x000fe20000011611 */
[----:B------:R-:W-:Y:S02]  /*0ea0*/  IMAD.MOV.U32 R18, RZ, RZ, 0x1 ;  /* 0x00000001ff127424 */ /* 0x000fe400078e00ff */
[----:B------:R-:W1:Y:S01]  /*0eb0*/  LDC R24, c[0x0][0x148] ;  /* 0x00005200ff187b82 */ /* 0x000e620000000800 */
[----:B---3--:R-:W-:-:S02]  /*0ec0*/  IMAD R6, R15, R5, R14 ;  /* 0x000000050f067224 */ /* 0x008fc400078e020e */
[----:B------:R-:W-:Y:S01]  /*0ed0*/  FMUL R5, R4, UR6 ;  /* 0x0000000604057c20 */ /* 0x000fe20008400000 */
[----:B------:R-:W-:-:S04]  /*0ee0*/  IMAD.MOV.U32 R4, RZ, RZ, -0x1 ;  /* 0xffffffffff047424 */ /* 0x000fc800078e00ff */
[----:B------:R-:W2:Y:S01]  /*0ef0*/  LDC R25, c[0x0][0x600] ;  /* 0x00018000ff197b82 */ /* 0x000ea20000000800 */
[-CC-:B----4-:R-:W-:Y:S02]  /*0f00*/  SHF.R.U64 R34, R26, R22.reuse, R17.reuse ;  /* 0x000000161a227219 */ /* 0x190fe40000001211 */
[----:B------:R-:W-:Y:S02]  /*0f10*/  SHF.R.U32.HI R14, RZ, R22, R17 ;  /* 0x00000016ff0e7219 */ /* 0x000fe40000011611 */
[----:B------:R3:W4:Y:S03]  /*0f20*/  F2I.U32.TRUNC.NTZ R22, R5 ;  /* 0x0000000500167305 */ /* 0x000726000020f000 */
[----:B------:R-:W1:Y:S01]  /*0f30*/  LDC R27, c[0x0][0x648] ;  /* 0x00019200ff1b7b82 */ /* 0x000e620000000800 */
[-C--:B0-----:R-:W-:Y:S02]  /*0f40*/  SHF.R.U64 R36, R34, R19.reuse, R14 ;  /* 0x0000001322247219 */ /* 0x081fe4000000120e */
[----:B------:R-:W-:-:S02]  /*0f50*/  SHF.L.U32 R4, R4, R19, RZ ;  /* 0x0000001304047219 */ /* 0x000fc400000006ff */
[-C--:B------:R-:W-:Y:S02]  /*0f60*/  SHF.R.U32.HI R14, RZ, R19.reuse, R14 ;  /* 0x00000013ff0e7219 */ /* 0x080fe4000001160e */
[----:B------:R-:W-:Y:S01]  /*0f70*/  SHF.L.U32 R18, R18, R19, RZ ;  /* 0x0000001312127219 */ /* 0x000fe200000006ff */
[----:B------:R-:W0:Y:S01]  /*0f80*/  LDC R31, c[0x0][0x638] ;  /* 0x00018e00ff1f7b82 */ /* 0x000e220000000800 */
[----:B------:R-:W-:Y:S01]  /*0f90*/  LOP3.LUT R19, RZ, R4, RZ, 0x33, !PT ;  /* 0x00000004ff137212 */ /* 0x000fe200078e33ff */
[----:B------:R-:W-:Y:S02]  /*0fa0*/  IMAD.MOV.U32 R4, RZ, RZ, R36 ;  /* 0x000000ffff047224 */ /* 0x000fe400078e0024 */
[----:B---3--:R-:W-:-:S04]  /*0fb0*/  IMAD.MOV.U32 R5, RZ, RZ, R14 ;  /* 0x000000ffff057224 */ /* 0x008fc800078e000e */
[----:B------:R-:W3:Y:S01]  /*0fc0*/  LDC R30, c[0x0][0x610] ;  /* 0x00018400ff1e7b82 */ /* 0x000ee20000000800 */
[----:B----4-:R-:W-:Y:S05]  /*0fd0*/  @!P0 BRA `(.L_x_12) ;  /* 0x0000000000288947 */ /* 0x010fea0003800000 */
[----:B------:R-:W4:Y:S02]  /*0fe0*/  LDC R17, c[0x0][0x64c] ;  /* 0x00019300ff117b82 */ /* 0x000f240000000800 */
[----:B----4-:R-:W-:-:S05]  /*0ff0*/  IADD3 R17, P0, R36, R17, RZ ;  /* 0x0000001124117210 */ /* 0x010fca0007f1e0ff */
        /* <DEDUP_REMOVED lines=8> */
.L_x_12:
[----:B-1----:R-:W-:Y:S01]  /*1080*/  SHF.R.U64 R4, R4, R27, R5 ;  /* 0x0000001b04047219 */ /* 0x002fe20000001205 */
[----:B--2---:R-:W-:Y:S01]  /*1090*/  VIADD R5, R25, 0xffffffff ;  /* 0xffffffff19057836 */ /* 0x004fe20000000000 */
[----:B------:R-:W-:Y:S01]  /*10a0*/  LOP3.LUT R19, R34, R19, RZ, 0xc0, !PT ;  /* 0x0000001322137212 */ /* 0x000fe200078ec0ff */
[----:B------:R-:W-:Y:S02]  /*10b0*/  IMAD.MOV R22, RZ, RZ, -R22 ;  /* 0x000000ffff167224 */ /* 0x000fe400078e0a16 */
[----:B------:R-:W-:Y:S01]  /*10c0*/  IMAD.MOV R14, RZ, RZ, -R4 ;  /* 0x000000ffff0e7224 */ /* 0x000fe200078e0a04 */
[----:B------:R-:W-:Y:S01]  /*10d0*/  LOP3.LUT R5, R26, R5, RZ, 0xc0, !PT ;  /* 0x000000051a057212 */ /* 0x000fe200078ec0ff */
[----:B------:R-:W-:Y:S02]  /*10e0*/  IMAD R19, R18, R4, R19 ;  /* 0x0000000412137224 */ /* 0x000fe400078e0213 */
[----:B------:R-:W-:Y:S02]  /*10f0*/  @P4 IMAD R6, R24, R22, R21 ;  /* 0x0000001618064224 */ /* 0x000fe400078e0215 */
[----:B0-----:R-:W-:-:S02]  /*1100*/  IMAD R4, R14, R31, R36 ;  /* 0x0000001f0e047224 */ /* 0x001fc400078e0224 */
[----:B---3--:R-:W-:Y:S02]  /*1110*/  IMAD R6, R19, R30, R6 ;  /* 0x0000001e13067224 */ /* 0x008fe400078e0206 */
[----:B------:R-:W-:Y:S02]  /*1120*/  IMAD R5, R4, R25, R5 ;  /* 0x0000001904057224 */ /* 0x000fe400078e0205 */
[----:B------:R-:W-:-:S03]  /*1130*/  IMAD.MOV.U32 R16, RZ, RZ, 0x1 ;  /* 0x00000001ff107424 */ /* 0x000fc600078e00ff */
[----:B------:R-:W-:Y:S02]  /*1140*/  SEL R4, R5, R6, !P4 ;  /* 0x0000000605047207 */ /* 0x000fe40006000000 */
[----:B------:R-:W-:Y:S01]  /*1150*/  SEL R6, R6, R5, !P4 ;  /* 0x0000000506067207 */ /* 0x000fe20006000000 */
[----:B------:R-:W-:-:S07]  /*1160*/  IMAD.MOV.U32 R5, RZ, RZ, R32 ;  /* 0x000000ffff057224 */ /* 0x000fce00078e0020 */
.L_x_10:
[----:B------:R-:W-:Y:S05]  /*1170*/  @!P2 BRA `(.L_x_13) ;  /* 0x0000004000e0a947 */ /* 0x000fea0003800000 */
[----:B------:R-:W-:-:S13]  /*1180*/  ISETP.GT.U32.AND P0, PT, R33, 0x1, PT ;  /* 0x000000012100780c */ /* 0x000fda0003f04070 */
[----:B------:R-:W-:Y:S05]  /*1190*/  @P0 EXIT ;  /* 0x000000000000094d */ /* 0x000fea0003800000 */
.L_x_14:
[----:B------:R-:W-:-:S08]  /*11a0*/  NOP ;  /* 0x0000000000007918 */ /* 0x000fd00000000000 */
[----:B------:R-:W0:Y:S02]  /*11b0*/  USETMAXREG.TRY_ALLOC.CTAPOOL UP0, 0xe8 ;  /* 0x000000e8000079c8 */ /* 0x000e240008000600 */
[----:B0-----:R-:W-:-:S13]  /*11c0*/  PLOP3.LUT P0, PT, PT, PT, UP0, 0x80, 0x0 ;  /* 0x000000000000781c */ /* 0x001fda0003f0f008 */
[----:B------:R-:W-:Y:S05]  /*11d0*/  @!P0 BRA `(.L_x_14) ;  /* 0xfffffffc00f08947 */ /* 0x000fea000383ffff */
[----:B------:R-:W-:-:S13]  /*11e0*/  LOP3.LUT P0, RZ, R16, 0xff, RZ, 0xc0, !PT ;  /* 0x000000ff10ff7812 */ /* 0x000fda000780c0ff */
[----:B------:R-:W-:Y:S05]  /*11f0*/  @!P0 EXIT ;  /* 0x000000000000894d */ /* 0x000fea0003800000 */
[----:B------:R-:W0:Y:S01]  /*1200*/  S2UR UR6, SR_CgaCtaId ;  /* 0x00000000000679c3 */ /* 0x000e220000008800 */
[----:B------:R-:W-:Y:S01]  /*1210*/  SHF.R.S32.HI R11, RZ, 0x1f, R10 ;  /* 0x0000001fff0b7819 */ /* 0x000fe2000001140a */
[----:B------:R-:W-:Y:S01]  /*1220*/  UIADD3 UR7, UR15, -0x1, URZ ;  /* 0xffffffff0f077890 */ /* 0x000fe2000fffe03f */
[----:B------:R-:W-:Y:S01]  /*1230*/  LOP3.LUT R86, R7, 0x1, RZ, 0xfc, !PT ;  /* 0x0000000107567812 */ /* 0x000fe200078efcff */
[----:B------:R-:W-:Y:S01]  /*1240*/  UMOV UR12, 0x400 ;  /* 0x00000400000c7882 */ /* 0x000fe20000000000 */
[CC--:B------:R-:W-:Y:S01]  /*1250*/  LEA.HI R15, R11.reuse, R10.reuse, RZ, 0x2 ;  /* 0x0000000a0b0f7211 */ /* 0x0c0fe200078f10ff */
[----:B------:R-:W-:Y:S01]  /*1260*/  UISETP.LT.AND UP0, UPT, UR13, 0x1, UPT ;  /* 0x000000010d00788c */ /* 0x000fe2000bf01270 */
[----:B------:R-:W-:Y:S01]  /*1270*/  LEA.HI R16, R11, R10, RZ, 0x5 ;  /* 0x0000000a0b107211 */ /* 0x000fe200078f28ff */
[----:B------:R-:W-:Y:S01]  /*1280*/  USHF.L.U32 UR23, UR13, 0x1, URZ ;  /* 0x000000010d177899 */ /* 0x000fe2000800063f */
[--C-:B------:R-:W-:Y:S01]  /*1290*/  SHF.R.S32.HI R14, RZ, 0x2, R15.reuse ;  /* 0x00000002ff0e7819 */ /* 0x100fe2000001140f */
[----:B------:R-:W-:Y:S01]  /*12a0*/  USEL UR14, UR13, 0x1, UP0 ;  /* 0x000000010d0e7887 */ /* 0x000fe20008000000 */
[----:B------:R-:W-:Y:S01]  /*12b0*/  SHF.R.S32.HI R17, RZ, 0x1f, R15 ;  /* 0x0000001fff117819 */ /* 0x000fe2000001140f */
[----:B------:R-:W-:Y:S01]  /*12c0*/  UISETP.NE.AND UP0, UPT, UR7, URZ, UPT ;  /* 0x0000003f0700728c */ /* 0x000fe2000bf05270 */
[----:B------:R-:W-:Y:S01]  /*12d0*/  LOP3.LUT R11, R15, 0xfffffffc, RZ, 0xc0, !PT ;  /* 0xfffffffc0f0b7812 */ /* 0x000fe200078ec0ff */
[----:B------:R-:W-:Y:S01]  /*12e0*/  UIADD3 UR14, -UR14, UR13, URZ ;  /* 0x0000000d0e0e7290 */ /* 0x000fe2000fffe13f */
[----:B------:R-:W-:Y:S01]  /*12f0*/  LEA.HI R17, R17, R14, RZ, 0x3 ;  /* 0x0000000e11117211 */ /* 0x000fe200078f18ff */
[----:B------:R-:W-:-:S02]  /*1300*/  USEL UR9, URZ, 0x1, UP0 ;  /* 0x000000013f097887 */ /* 0x000fc40008000000 */
[----:B------:R-:W-:Y:S01]  /*1310*/  IMAD.IADD R18, R10, 0x1, -R11 ;  /* 0x000000010a127824 */ /* 0x000fe200078e0a0b */
[----:B------:R-:W-:-:S03]  /*1320*/  LOP3.LUT R17, R17, 0xfffffff8, RZ, 0xc0, !PT ;  /* 0xfffffff811117812 */ /* 0x000fc600078ec0ff */
[----:B------:R-:W-:Y:S01]  /*1330*/  IMAD.U32 R87, RZ, RZ, UR9 ;  /* 0x00000009ff577e24 */ /* 0x000fe2000f8e00ff */
[----:B0-----:R-:W-:Y:S01]  /*1340*/  ULEA UR12, UR6, UR12, 0x18 ;  /* 0x0000000c060c7291 */ /* 0x001fe2000f8ec03f */
[----:B------:R-:W-:Y:S01]  /*1350*/  IMAD.IADD R14, R14, 0x1, -R17 ;  /* 0x000000010e0e7824 */ /* 0x000fe200078e0a11 */
[----:B------:R-:W-:Y:S01]  /*1360*/  USHF.L.U32 UR6, UR7, 0x3, URZ ;  /* 0x0000000307067899 */ /* 0x000fe2000800063f */
[----:B------:R-:W-:Y:S01]  /*1370*/  SHF.R.S32.HI R17, RZ, 0x5, R16 ;  /* 0x00000005ff117819 */ /* 0x000fe20000011410 */
[----:B------:R-:W-:Y:S02]  /*1380*/  UIADD3 UR7, UR12, 0x6180, URZ ;  /* 0x000061800c077890 */ /* 0x000fe4000fffe03f */
[----:B------:R-:W-:Y:S01]  /*1390*/  ULOP3.LUT UR6, UR6, 0x8, URZ, 0xc0, !UPT ;  /* 0x0000000806067892 */ /* 0x000fe2000f8ec03f */
[--C-:B------:R-:W-:Y:S01]  /*13a0*/  SHF.R.S32.HI R15, RZ, 0x1f, R14.reuse ;  /* 0x0000001fff0f7819 */ /* 0x100fe2000001140e */
[----:B------:R-:W-:Y:S01]  /*13b0*/  UIADD3 UR8, UR12, 0x180, URZ ;  /* 0x000001800c087890 */ /* 0x000fe2000fffe03f */
[----:B------:R-:W-:Y:S01]  /*13c0*/  IMAD R19, R17, -0x10, -R14 ;  /* 0xfffffff011137824 */ /* 0x000fe200078e0a0e */
[----:B------:R-:W-:-:S02]  /*13d0*/  USHF.R.U32.HI UR7, URZ, 0x4, UR7 ;  /* 0x000000043f077899 */ /* 0x000fc40008011607 */
[----:B------:R-:W-:Y:S01]  /*13e0*/  USHF.R.U32.HI UR8, URZ, 0x4, UR8 ;  /* 0x000000043f087899 */ /* 0x000fe20008011608 */
[----:B------:R-:W-:Y:S01]  /*13f0*/  IMAD.WIDE R10, R17, 0x10, R14 ;  /* 0x00000010110a7825 */ /* 0x000fe200078e020e */
[----:B------:R-:W-:Y:S02]  /*1400*/  ULOP3.LUT UR25, UR6, 0x8, URZ, 0x3c, !UPT ;  /* 0x0000000806197892 */ /* 0x000fe4000f8e3c3f */
[----:B------:R-:W-:Y:S02]  /*1410*/  ULOP3.LUT UR16, UR6, 0x18, URZ, 0x3c, !UPT ;  /* 0x0000001806107892 */ /* 0x000fe4000f8e3c3f */
[----:B------:R-:W-:Y:S01]  /*1420*/  UIADD3 UR24, UR12, 0x70, URZ ;  /* 0x000000700c187890 */ /* 0x000fe2000fffe03f */
[----:B------:R-:W-:Y:S01]  /*1430*/  ULDC UR6, c[0x0][0x284] ;  /* 0x0000a10000067ab9 */ /* 0x000fe20000000800 */
[----:B------:R-:W-:Y:S01]  /*1440*/  ULOP3.LUT UR7, UR7, 0x3fff, URZ, 0xc0, !UPT ;  /* 0x00003fff07077892 */ /* 0x000fe2000f8ec03f */
[----:B------:R-:W-:Y:S01]  /*1450*/  VIADD R19, R19, UR6 ;  /* 0x0000000613137c36 */ /* 0x000fe20008000000 */
[----:B------:R-:W-:-:S02]  /*1460*/  ULOP3.LUT UR8, UR8, 0x3fff, URZ, 0xc0, !UPT ;  /* 0x00003fff08087892 */ /* 0x000fc4000f8ec03f */
[----:B------:R-:W-:Y:S02]  /*1470*/  ULEA UR15, UR15, UR24, 0x3 ;  /* 0x000000180f0f7291 */ /* 0x000fe4000f8e183f */
[----:B------:R-:W-:Y:S02]  /*1480*/  ULOP3.LUT UR17, UR7, 0x10000, URZ, 0xfc, !UPT ;  /* 0x0001000007117892 */ /* 0x000fe4000f8efc3f */
[----:B------:R-:W-:-:S12]  /*1490*/  ULOP3.LUT UR18, UR8, 0x10000, URZ, 0xfc, !UPT ;  /* 0x0001000008127892 */ /* 0x000fd8000f8efc3f */
.L_x_105:
[----:B------:R-:W-:Y:S01]  /*14a0*/  SHF.L.U32 R14, R87, 0x1f, RZ ;  /* 0x0000001f570e7819 */ /* 0x000fe200000006ff */
[----:B------:R-:W0:Y:S01]  /*14b0*/  LDC R15, c[0x0][0x28c] ;  /* 0x0000a300ff0f7b82 */ /* 0x000e220000000800 */
[----:B------:R-:W-:Y:S01]  /*14c0*/  UMOV UR6, URZ ;  /* 0x0000003f00067c82 */ /* 0x000fe20008000000 */
[----:B------:R-:W-:Y:S01]  /*14d0*/  UMOV UR19, UR5 ;  /* 0x0000000500137c82 */ /* 0x000fe20008000000 */
[----:B-1----:R-:W1:Y:S01]  /*14e0*/  SYNCS.PHASECHK.TRANS64.TRYWAIT P0, [UR15+-0x8], R14 ;  /* 0xfffff80eff0075a7 */ /* 0x002e62000800014f */
[----:B0-----:R-:W-:Y:S01]  /*14f0*/  ISETP.GE.AND P1, PT, R15, 0x1, PT ;  /* 0x000000010f00780c */ /* 0x001fe20003f26270 */
[----:B-1234-:R-:W-:-:S12]  /*1500*/  @!P0 BRA `(.L_x_15) ;  /* 0x0000005000208947 */ /* 0x01efd80003800000 */
.L_x_129:
[----:B------:R-:W-:Y:S01]  /*1510*/  UMOV UR7, URZ ;  /* 0x0000003f00077c82 */ /* 0x000fe20008000000 */
[----:B------:R-:W-:Y:S01]  /*1520*/  UMOV UR8, URZ ;  /* 0x0000003f00087c82 */ /* 0x000fe20008000000 */
[----:B------:R-:W-:Y:S02]  /*1530*/  CS2R R22, SRZ ;  /* 0x0000000000167805 */ /* 0x000fe4000001ff00 */
[----:B------:R-:W-:Y:S02]  /*1540*/  CS2R R56, SRZ ;  /* 0x0000000000387805 */ /* 0x000fe4000001ff00 */
[----:B------:R-:W-:Y:S02]  /*1550*/  CS2R R58, SRZ ;  /* 0x00000000003a7805 */ /* 0x000fe4000001ff00 */
[----:B------:R-:W-:Y:S02]  /*1560*/  CS2R R60, SRZ ;  /* 0x00000000003c7805 */ /* 0x000fe4000001ff00 */
[----:B------:R-:W-:-:S02]  /*1570*/  CS2R R62, SRZ ;  /* 0x00000000003e7805 */ /* 0x000fc4000001ff00 */
[----:B------:R-:W-:Y:S02]  /*1580*/  CS2R R64, SRZ ;  /* 0x0000000000407805 */ /* 0x000fe4000001ff00 */
        /* <DEDUP_REMOVED lines=9> */
[----:B------:R-:W-:Y:S01]  /*1620*/  CS2R R84, SRZ ;  /* 0x0000000000547805 */ /* 0x000fe2000001ff00 */
[----:B------:R-:W-:Y:S01]  /*1630*/  IMAD.U32 R17, RZ, RZ, UR4 ;  /* 0x00000004ff117e24 */ /* 0x000fe2000f8e00ff */
        /* <DEDUP_REMOVED lines=15> */
[----:B------:R-:W-:Y:S01]  /*1730*/  CS2R R54, SRZ ;  /* 0x0000000000367805 */ /* 0x000fe2000001ff00 */
[----:B------:R-:W-:Y:S06]  /*1740*/  @!P1 BRA `(.L_x_16) ;  /* 0x0000000400589947 */ /* 0x000fec0003800000 */
[----:B------:R-:W-:-:S13]  /*1750*/  ISETP.NE.AND P1, PT, R86, 0x3, PT ;  /* 0x000000035600780c */ /* 0x000fda0003f25270 */
[----:B------:R-:W-:Y:S05]  /*1760*/  @!P1 BRA `(.L_x_17) ;  /* 0x0000000000049947 */ /* 0x000fea0003800000 */
[----:B------:R-:W-:Y:S01]  /*1770*/  BPT.TRAP 0x1 ;  /* 0x000000040000795c */ /* 0x000fe20000300000 */
.L_x_17:
[----:B------:R-:W-:Y:S01]  /*1780*/  ULEA UR6, UR5, UR12, 0x3 ;  /* 0x0000000c05067291 */ /* 0x000fe2000f8e183f */
[----:B0-----:R-:W-:-:S05]  /*1790*/  IMAD.U32 R14, RZ, RZ, UR4 ;  /* 0x00000004ff0e7e24 */ /* 0x001fca000f8e00ff */
[----:B------:R-:W-:-:S04]  /*17a0*/  SHF.L.U32 R14, R14, 0x1f, RZ ;  /* 0x0000001f0e0e7819 */ /* 0x000fc800000006ff */
[----:B------:R0:W1:Y:S01]  /*17b0*/  SYNCS.PHASECHK.TRANS64.TRYWAIT P0, [UR6], R14 ;  /* 0x0000000eff0075a7 */ /* 0x0000620008000146 */
[----:B------:R-:W-:Y:S05]  /*17c0*/  @!P1 BRA `(.L_x_18) ;  /* 0x0000000000049947 */ /* 0x000fea0003800000 */
[----:B------:R-:W-:Y:S01]  /*17d0*/  BPT.TRAP 0x1 ;  /* 0x000000040000795c */ /* 0x000fe20000300000 */
.L_x_18:
[----:B-1----:R-:W-:Y:S05]  /*17e0*/  @P0 BRA `(.L_x_19) ;  /* 0x0000000000080947 */ /* 0x002fea0003800000 */
[----:B------:R-:W1:Y:S02]  /*17f0*/  SYNCS.PHASECHK.TRANS64.TRYWAIT P0, [UR6], R14 ;  /* 0x0000000eff0075a7 */ /* 0x000e640008000146 */
[----:B-1----:R-:W-:Y:S05]  /*1800*/  @!P0 BRA `(.L_x_20) ;  /* 0x0000004c00788947 */ /* 0x002fea0003800000 */
.L_x_19:
[----:B------:R-:W-:Y:S01]  /*1810*/  ULEA UR8, UR5, UR18, 0x8 ;  /* 0x0000001205087291 */ /* 0x000fe2000f8e403f */
[----:B------:R-:W-:Y:S01]  /*1820*/  WARPGROUP.ARRIVE ;  /* 0x00000000000079c5 */ /* 0x000fe20000000000 */
[----:B------:R-:W-:Y:S01]  /*1830*/  ULEA UR10, UR5, UR17, 0x8 ;  /* 0x00000011050a7291 */ /* 0x000fe2000f8e403f */
[----:B------:R-:W-:Y:S01]  /*1840*/  CS2R R22, SRZ ;  /* 0x0000000000167805 */ /* 0x000fe2000001ff00 */
[----:B------:R-:W-:Y:S01]  /*1850*/  UMOV UR9, 0x80000020 ;  /* 0x8000002000097882 */ /* 0x000fe20000000000 */
[----:B------:R-:W-:Y:S01]  /*1860*/  UMOV UR11, 0x80000020 ;  /* 0x80000020000b7882 */ /* 0x000fe20000000000 */
[----:B------:R-:W-:Y:S01]  /*1870*/  ULDC UR7, c[0x0][0x50c] ;  /* 0x0001430000077ab9 */ /* 0x000fe20000000800 */
[----:B------:R-:W-:Y:S01]  /*1880*/  UMOV UR6, 0x2 ;  /* 0x0000000200067882 */ /* 0x000fe20000000000 */
[----:B------:R-:W-:Y:S01]  /*1890*/  UISETP.NE.AND UP0, UPT, UR7, 0x2, UPT ;  /* 0x000000020700788c */ /* 0x000fe2000bf05270 */
[----:B------:R-:W-:Y:S02]  /*18a0*/  CS2R R56, SRZ ;  /* 0x0000000000387805 */ /* 0x000fe4000001ff00 */
[----:B------:R-:W-:Y:S01]  /*18b0*/  CS2R R58, SRZ ;  /* 0x00000000003a7805 */ /* 0x000fe2000001ff00 */
[----:B------:R-:W-:Y:S01]  /*18c0*/  QGMMA.64x64x32.F32.E4M3.E4M3 R24, gdesc[UR8], RZ, !UPT ;  /* 0x00e00000081879f3 */ /* 0x000fe2000c7008ff */
[----:B------:R-:W-:Y:S01]  /*18d0*/  USEL UR7, URZ, 0x1, UP0 ;  /* 0x000000013f077887 */ /* 0x000fe20008000000 */
[----:B------:R-:W-:Y:S01]  /*18e0*/  CS2R R60, SRZ ;  /* 0x00000000003c7805 */ /* 0x000fe2000001ff00 */
[----:B------:R-:W-:Y:S01]  /*18f0*/  UIADD3 UR8, UR8, 0x2, URZ ;  /* 0x0000000208087890 */ /* 0x000fe2000fffe03f */
[----:B------:R-:W-:Y:S01]  /*1900*/  CS2R R62, SRZ ;  /* 0x00000000003e7805 */ /* 0x000fe2000001ff00 */
[----:B------:R-:W-:Y:S01]  /*1910*/  UIADD3 UR10, UR10, 0x2, URZ ;  /* 0x000000020a0a7890 */ /* 0x000fe2000fffe03f */
[----:B------:R-:W-:-:S02]  /*1920*/  CS2R R64, SRZ ;  /* 0x0000000000407805 */ /* 0x000fc4000001ff00 */
[----:B------:R-:W-:Y:S01]  /*1930*/  ISETP.NE.AND P0, PT, RZ, UR7, PT ;  /* 0x00000007ff007c0c */ /* 0x000fe2000bf05270 */
[----:B------:R-:W-:Y:S01]  /*1940*/  UMOV UR9, 0x80000020 ;  /* 0x8000002000097882 */ /* 0x000fe20000000000 */
[----:B------:R-:W-:Y:S01]  /*1950*/  UMOV UR11, 0x80000020 ;  /* 0x80000020000b7882 */ /* 0x000fe20000000000 */
        /* <DEDUP_REMOVED lines=10> */
[----:B------:R-:W-:Y:S01]  /*1a00*/  QGMMA.64x64x32.F32.E4M3.E4M3 R24, gdesc[UR8], R24, gsb0 ;  /* 0x00e00000081879f3 */ /* 0x000fe20008000818 */
[----:B------:R-:W-:Y:S05]  /*1a10*/  @!P0 BRA `(.L_x_21) ;  /* 0x0000000000888947 */ /* 0x000fea0003800000 */
[----:B------:R-:W-:Y:S02]  /*1a20*/  WARPGROUP.DEPBAR.LE gsb0, 0x0 ;  /* 0x00008000000079c5 */ /* 0x000fe40000010000 */
[----:B------:R-:W-:-:S01]  /*1a30*/  FADD R85, RZ, R24 ;  /* 0x00000018ff557221 */ /* 0x000fc20000000000 */
[----:B------:R-:W-:Y:S01]  /*1a40*/  FADD R84, RZ, R25 ;  /* 0x00000019ff547221 */ /* 0x000fe20000000000 */
        /* <DEDUP_REMOVED lines=30> */
[----:B------:R-:W-:-:S06]  /*1c30*/  UMOV UR6, URZ ;  /* 0x0000003f00067c82 */ /* 0x000fcc0008000000 */
.L_x_21:
[----:B------:R-:W-:-:S04]  /*1c40*/  UIADD3 UR19, UR5, 0x1, URZ ;  /* 0x0000000105137890 */ /* 0x000fc8000fffe03f */
[----:B------:R-:W-:-:S04]  /*1c50*/  UISETP.NE.AND UP0, UPT, UR19, 0x6, UPT ;  /* 0x000000061300788c */ /* 0x000fc8000bf05270 */
[----:B------:R-:W-:Y:S02]  /*1c60*/  USEL UR8, URZ, 0x1, UP0 ;  /* 0x000000013f087887 */ /* 0x000fe40008000000 */
[----:B------:R-:W-:Y:S02]  /*1c70*/  USEL UR19, UR19, URZ, UP0 ;  /* 0x0000003f13137287 */ /* 0x000fe40008000000 */
[----:B------:R-:W-:-:S06]  /*1c80*/  ULOP3.LUT UR8, UR4, UR8, URZ, 0x3c, !UPT ;  /* 0x0000000804087292 */ /* 0x000fcc000f8e3c3f */
[----:B------:R-:W-:Y:S01]  /*1c90*/  IMAD.U32 R17, RZ, RZ, UR8 ;  /* 0x00000008ff117e24 */ /* 0x000fe2000f8e00ff */
[----:B------:R-:W-:-:S06]  /*1ca0*/  UMOV UR8, 0x1 ;  /* 0x0000000100087882 */ /* 0x000fcc0000000000 */
.L_x_16:
[----:B------:R-:W-:-:S06]  /*1cb0*/  UISETP.GE.AND UP0, UPT, UR14, 0x1, UPT ;  /* 0x000000010e00788c */ /* 0x000fcc000bf06270 */
[----:B------:R-:W-:-:S13]  /*1cc0*/  PLOP3.LUT P0, PT, PT, PT, UP0, 0x80, 0x0 ;  /* 0x000000000000781c */ /* 0x000fda0003f0f008 */
[----:B------:R-:W-:Y:S05]  /*1cd0*/  @!P0 BRA `(.L_x_22) ;  /* 0x0000000400648947 */ /* 0x000fea0003800000 */
[----:B01----:R-:W-:Y:S01]  /*1ce0*/  IMAD.U32 R14, RZ, RZ, UR14 ;  /* 0x0000000eff0e7e24 */ /* 0x003fe2000f8e00ff */
[----:B------:R-:W-:Y:S01]  /*1cf0*/  UMOV UR22, UR5 ;  /* 0x0000000500167c82 */ /* 0x000fe20008000000 */
[----:B------:R-:W-:-:S05]  /*1d00*/  ULDC UR26, c[0x0][0x50c] ;  /* 0x00014300001a7ab9 */ /* 0x000fca0000000800 */
.L_x_30:
[----:B------:R-:W-:-:S13]  /*1d10*/  ISETP.NE.AND P1, PT, R86, 0x3, PT ;  /* 0x000000035600780c */ /* 0x000fda0003f25270 */
[----:B01----:R-:W-:Y:S05]  /*1d20*/  @!P1 BRA `(.L_x_23) ;  /* 0x0000000000049947 */ /* 0x003fea0003800000 */
[----:B------:R-:W-:Y:S01]  /*1d30*/  BPT.TRAP 0x1 ;  /* 0x000000040000795c */ /* 0x000fe20000300000 */
.L_x_23:
[----:B------:R-:W-:Y:S01]  /*1d40*/  ULEA UR9, UR19, UR12, 0x3 ;  /* 0x0000000c13097291 */ /* 0x000fe2000f8e183f */
[----:B------:R-:W-:-:S08]  /*1d50*/  SHF.L.U32 R15, R17, 0x1f, RZ ;  /* 0x0000001f110f7819 */ /* 0x000fd000000006ff */
[----:B------:R0:W1:Y:S01]  /*1d60*/  SYNCS.PHASECHK.TRANS64.TRYWAIT P0, [UR9], R15 ;  /* 0x0000000fff0075a7 */ /* 0x0000620008000149 */
[----:B------:R-:W-:Y:S05]  /*1d70*/  @!P1 BRA `(.L_x_24) ;  /* 0x0000000000049947 */ /* 0x000fea0003800000 */
[----:B------:R-:W-:Y:S01]  /*1d80*/  BPT.TRAP 0x1 ;  /* 0x000000040000795c */ /* 0x000fe20000300000 */
.L_x_24:
[----:B-1----:R-:W-:Y:S05]  /*1d90*/  @P0 BRA `(.L_x_25) ;  /* 0x0000000000080947 */ /* 0x002fea0003800000 */
[----:B------:R-:W1:Y:S02]  /*1da0*/  SYNCS.PHASECHK.TRANS64.TRYWAIT P0, [UR9], R15 ;  /* 0x0000000fff0075a7 */ /* 0x000e640008000149 */
[----:B-1----:R-:W-:Y:S05]  /*1db0*/  @!P0 BRA `(.L_x_26) ;  /* 0x0000004800248947 */ /* 0x002fea0003800000 */
.L_x_25:
[----:B------:R-:W-:Y:S01]  /*1dc0*/  UISETP.NE.AND UP0, UPT, UR7, URZ, UPT ;  /* 0x0000003f0700728c */ /* 0x000fe2000bf05270 */
[----:B------:R-:W-:Y:S01]  /*1dd0*/  WARPGROUP.ARRIVE ;  /* 0x00000000000079c5 */ /* 0x000fe20000000000 */
[----:B------:R-:W-:Y:S02]  /*1de0*/  ULEA UR10, UR19, UR17, 0x8 ;  /* 0x00000011130a7291 */ /* 0x000fe4000f8e403f */
[----:B------:R-:W-:Y:S01]  /*1df0*/  USEL UR8, UR8, URZ, !UP0 ;  /* 0x0000003f08087287 */ /* 0x000fe2000c000000 */
[----:B------:R-:W-:Y:S01]  /*1e00*/  UMOV UR9, 0x80000020 ;  /* 0x8000002000097882 */ /* 0x000fe20000000000 */
[----:B------:R-:W-:Y:S02]  /*1e10*/  UMOV UR11, 0x80000020 ;  /* 0x80000020000b7882 */ /* 0x000fe40000000000 */
[----:B------:R-:W-:Y:S02]  /*1e20*/  UISETP.NE.U32.AND UP0, UPT, UR8, URZ, UPT ;  /* 0x0000003f0800728c */ /* 0x000fe4000bf05070 */
[----:B------:R-:W-:-:S02]  /*1e30*/  ULEA UR8, UR19, UR18, 0x8 ;  /* 0x0000001213087291 */ /* 0x000fc4000f8e403f */
[----:B------:R-:W-:-:S07]  /*1e40*/  UIADD3 UR6, UR6, 0x2, URZ ;  /* 0x0000000206067890 */ /* 0x000fce000fffe03f */
[----:B------:R-:W-:Y:S01]  /*1e50*/  QGMMA.64x64x32.F32.E4M3.E4M3 R24, gdesc[UR8], R24, UP0 ;  /* 0x00e00000081879f3 */ /* 0x000fe2000bf00818 */
[----:B------:R-:W-:Y:S02]  /*1e60*/  UIADD3 UR8, UR8, 0x2, URZ ;  /* 0x0000000208087890 */ /* 0x000fe4000fffe03f */
[----:B------:R-:W-:Y:S01]  /*1e70*/  UIADD3 UR10, UR10, 0x2, URZ ;  /* 0x000000020a0a7890 */ /* 0x000fe2000fffe03f */
[----:B------:R-:W-:Y:S01]  /*1e80*/  UMOV UR9, 0x80000020 ;  /* 0x8000002000097882 */ /* 0x000fe20000000000 */
[----:B------:R-:W-:Y:S01]  /*1e90*/  UMOV UR11, 0x80000020 ;  /* 0x80000020000b7882 */ /* 0x000fe20000000000 */
[----:B------:R-:W-:-:S04]  /*1ea0*/  UISETP.NE.AND UP0, UPT, UR6, UR26, UPT ;  /* 0x0000001a0600728c */ /* 0x000fc8000bf05270 */
[----:B------:R-:W-:-:S06]  /*1eb0*/  USEL UR7, URZ, 0x1, UP0 ;  /* 0x000000013f077887 */ /* 0x000fcc0008000000 */
[----:B------:R-:W-:Y:S01]  /*1ec0*/  ISETP.NE.AND P0, PT, RZ, UR7, PT ;  /* 0x00000007ff007c0c */ /* 0x000fe2000bf05270 */
[----:B------:R-:W-:Y:S03]  /*1ed0*/  QGMMA.64x64x32.F32.E4M3.E4M3 R24, gdesc[UR8], R24, gsb0 ;  /* 0x00e00000081879f3 */ /* 0x000fe60008000818 */
[----:B------:R-:W-:-:S09]  /*1ee0*/  WARPGROUP.DEPBAR.LE gsb0, 0x1 ;  /* 0x00008000000079c5 */ /* 0x000fd20000010100 */
[----:B------:R-:W-:Y:S05]  /*1ef0*/  @!P0 BRA `(.L_x_27) ;  /* 0x0000000000888947 */ /* 0x000fea0003800000 */
[----:B------:R-:W-:Y:S02]  /*1f00*/  WARPGROUP.DEPBAR.LE gsb0, 0x0 ;  /* 0x00008000000079c5 */ /* 0x000fe40000010000 */
[----:B------:R-:W-:-:S01]  /*1f10*/  FADD R85, R24, R85 ;  /* 0x0000005518557221 */ /* 0x000fc20000000000 */
[----:B------:R-:W-:Y:S01]  /*1f20*/  FADD R84, R25, R84 ;  /* 0x0000005419547221 */ /* 0x000fe20000000000 */
        /* <DEDUP_REMOVED lines=30> */
[----:B------:R-:W-:-:S06]  /*2110*/  UMOV UR6, URZ ;  /* 0x0000003f00067c82 */ /* 0x000fcc0008000000 */
.L_x_27:
[----:B------:R-:W-:Y:S05]  /*2120*/  @!P1 BRA `(.L_x_28) ;  /* 0x0000000000049947 */ /* 0x000fea0003800000 */
[----:B------:R-:W-:Y:S01]  /*2130*/  BPT.TRAP 0x1 ;  /* 0x000000040000795c */ /* 0x000fe20000300000 */
.L_x_28:
[----:B------:R-:W-:Y:S01]  /*2140*/  ULEA UR8, UR22, UR12, 0x3 ;  /* 0x0000000c16087291 */ /* 0x000fe2000f8e183f */
[----:B------:R-:W-:-:S03]  /*2150*/  ISETP.GT.U32.AND P0, PT, R7, 0x1, PT ;  /* 0x000000010700780c */ /* 0x000fc60003f04070 */
[----:B------:R-:W-:-:S04]  /*2160*/  UIADD3 UR8, UR8, 0x30, URZ ;  /* 0x0000003008087890 */ /* 0x000fc8000fffe03f */
[----:B------:R-:W-:-:S09]  /*2170*/  UPRMT UR8, URZ, 0x654, UR8 ;  /* 0x000006543f087896 */ /* 0x000fd20008000008 */
[----:B------:R-:W-:Y:S01]  /*2180*/  SYNCS.ARRIVE.TRANS64.RED.A1T0 RZ, [UR8], RZ ;  /* 0x000000ffffff79a7 */ /* 0x000fe20008100408 */
[----:B------:R-:W-:Y:S05]  /*2190*/  @P0 BRA `(.L_x_29) ;  /* 0x0000000000040947 */ /* 0x000fea0003800000 */
[----:B------:R-:W-:Y:S01]  /*21a0*/  BPT.TRAP 0x1 ;  /* 0x000000040000795c */ /* 0x000fe20000300000 */
.L_x_29:
[----:B------:R-:W-:Y:S01]  /*21b0*/  UIADD3 UR19, UR19, 0x1, URZ ;  /* 0x0000000113137890 */ /* 0x000fe2000fffe03f */
[C---:B------:R-:W-:Y:S01]  /*21c0*/  ISETP.GT.AND P0, PT, R14.reuse, 0x1, PT ;  /* 0x000000010e00780c */ /* 0x040fe20003f04270 */
[----:B------:R-:W-:Y:S01]  /*21d0*/  UIADD3 UR22, UR22, 0x1, URZ ;  /* 0x0000000116167890 */ /* 0x000fe2000fffe03f */
[----:B------:R-:W-:Y:S01]  /*21e0*/  VIADD R14, R14, 0xffffffff ;  /* 0xffffffff0e0e7836 */ /* 0x000fe20000000000 */
[----:B------:R-:W-:Y:S02]  /*21f0*/  UISETP.NE.AND UP0, UPT, UR19, 0x6, UPT ;  /* 0x000000061300788c */ /* 0x000fe4000bf05270 */
[----:B------:R-:W-:Y:S02]  /*2200*/  UISETP.NE.AND UP1, UPT, UR22, 0x6, UPT ;  /* 0x000000061600788c */ /* 0x000fe4000bf25270 */
[----:B------:R-:W-:Y:S02]  /*2210*/  USEL UR8, URZ, 0x1, UP0 ;  /* 0x000000013f087887 */ /* 0x000fe40008000000 */
[----:B------:R-:W-:-:S02]  /*2220*/  USEL UR19, UR19, URZ, UP0 ;  /* 0x0000003f13137287 */ /* 0x000fc40008000000 */
[----:B------:R-:W-:Y:S02]  /*2230*/  USEL UR22, UR22, URZ, UP1 ;  /* 0x0000003f16167287 */ /* 0x000fe40008800000 */
[----:B------:R-:W-:Y:S01]  /*2240*/  LOP3.LUT R17, R17, UR8, RZ, 0x3c, !PT ;  /* 0x0000000811117c12 */ /* 0x000fe2000f8e3cff */
[----:B------:R-:W-:Y:S01]  /*2250*/  UMOV UR8, 0x1 ;  /* 0x0000000100087882 */ /* 0x000fe20000000000 */
[----:B------:R-:W-:Y:S08]  /*2260*/  @P0 BRA `(.L_x_30) ;  /* 0xfffffff800a80947 */ /* 0x000ff0000383ffff */
.L_x_22:
[----:B------:R-:W-:Y:S01]  /*2270*/  UISETP.NE.AND UP0, UPT, UR6, URZ, UPT ;  /* 0x0000003f0600728c */ /* 0x000fe2000bf05270 */
[----:B01----:R-:W0:Y:S01]  /*2280*/  LDC R14, c[0x0][0x28c] ;  /* 0x0000a300ff0e7b82 */ /* 0x003e220000000800 */
[----:B------:R-:W-:Y:S02]  /*2290*/  IMAD.U32 R15, RZ, RZ, UR25 ;  /* 0x00000019ff0f7e24 */ /* 0x000fe4000f8e00ff */
[----:B------:R-:W-:-:S06]  /*22a0*/  USEL UR6, URZ, 0x1, !UP0 ;  /* 0x000000013f067887 */ /* 0x000fcc000c000000 */
[----:B------:R-:W-:-:S13]  /*22b0*/  ISETP.NE.AND P0, PT, RZ, UR6, PT ;  /* 0x00000006ff007c0c */ /* 0x000fda000bf05270 */
[----:B------:R-:W-:Y:S05]  /*22c0*/  @!P0 BRA `(.L_x_31) ;  /* 0x0000000000848947 */ /* 0x000fea0003800000 */
[----:B------:R-:W-:Y:S02]  /*22d0*/  WARPGROUP.DEPBAR.LE gsb0, 0x0 ;  /* 0x00008000000079c5 */ /* 0x000fe40000010000 */
[----:B------:R-:W-:Y:S01]  /*22e0*/  FADD R85, R24, R85 ;  /* 0x0000005518557221 */ /* 0x000fe20000000000 */
        /* <DEDUP_REMOVED lines=30> */
[----:B------:R-:W-:-:S07]  /*24d0*/  FADD R22, R22, R55 ;  /* 0x0000003716167221 */ /* 0x000fce0000000000 */
.L_x_31:
[----:B0-----:R-:W-:Y:S01]  /*24e0*/  ISETP.GE.AND P0, PT, R14, 0x1, PT ;  /* 0x000000010e00780c */ /* 0x001fe20003f06270 */
[----:B------:R0:W-:Y:S01]  /*24f0*/  SYNCS.ARRIVE.TRANS64.A1T0 RZ, [R15+UR24], RZ ;  /* 0x000000ff0fff79a7 */ /* 0x0001e20008100018 */
[----:B------:R-:W-:-:S11]  /*2500*/  WARPGROUP.DEPBAR.LE gsb0, 0x0 ;  /* 0x00008000000079c5 */ /* 0x000fd60000010000 */
[----:B------:R-:W-:Y:S05]  /*2510*/  @!P0 BRA `(.L_x_32) ;  /* 0x0000000000388947 */ /* 0x000fea0003800000 */
[----:B------:R-:W-:-:S13]  /*2520*/  ISETP.NE.AND P0, PT, R86, 0x3, PT ;  /* 0x000000035600780c */ /* 0x000fda0003f05270 */
[----:B------:R-:W-:Y:S05]  /*2530*/  @!P0 BRA `(.L_x_33) ;  /* 0x0000000000048947 */ /* 0x000fea0003800000 */
[----:B------:R-:W-:Y:S01]  /*2540*/  BPT.TRAP 0x1 ;  /* 0x000000040000795c */ /* 0x000fe20000300000 */
.L_x_33:
[----:B------:R-:W-:Y:S01]  /*2550*/  UIADD3 UR8, UR14, UR5, URZ ;  /* 0x000000050e087290 */ /* 0x000fe2000fffe03f */
[----:B------:R-:W-:-:S03]  /*2560*/  ISETP.GT.U32.AND P0, PT, R7, 0x1, PT ;  /* 0x000000010700780c */ /* 0x000fc60003f04070 */
[----:B------:R-:W-:-:S04]  /*2570*/  UIMAD.WIDE.U32 UR6, UR8, -0x55555555, URZ ;  /* 0xaaaaaaab080678a5 */ /* 0x000fc8000f8e003f */
[----:B------:R-:W-:-:S04]  /*2580*/  USHF.R.U32.HI UR6, URZ, 0x2, UR7 ;  /* 0x000000023f067899 */ /* 0x000fc80008011607 */
[----:B------:R-:W-:-:S04]  /*2590*/  UIMAD UR8, UR6, -0x6, UR8 ;  /* 0xfffffffa060878a4 */ /* 0x000fc8000f8e0208 */
[----:B------:R-:W-:-:S04]  /*25a0*/  ULEA UR8, UR8, UR12, 0x3 ;  /* 0x0000000c08087291 */ /* 0x000fc8000f8e183f */
[----:B------:R-:W-:-:S04]  /*25b0*/  UIADD3 UR8, UR8, 0x30, URZ ;  /* 0x0000003008087890 */ /* 0x000fc8000fffe03f */
[----:B------:R-:W-:-:S09]  /*25c0*/  UPRMT UR8, URZ, 0x654, UR8 ;  /* 0x000006543f087896 */ /* 0x000fd20008000008 */
[----:B------:R-:W-:Y:S01]  /*25d0*/  SYNCS.ARRIVE.TRANS64.RED.A1T0 RZ, [UR8], RZ ;  /* 0x000000ffffff79a7 */ /* 0x000fe20008100408 */
[----:B------:R-:W-:Y:S05]  /*25e0*/  @P0 BRA `(.L_x_32) ;  /* 0x0000000000040947 */ /* 0x000fea0003800000 */
[----:B------:R-:W-:Y:S01]  /*25f0*/  BPT.TRAP 0x1 ;  /* 0x000000040000795c */ /* 0x000fe20000300000 */
.L_x_32:
[----:B------:R-:W-:Y:S01]  /*2600*/  SHF.L.U32 R14, R87, 0x1f, RZ ;  /* 0x0000001f570e7819 */ /* 0x000fe200000006ff */
[----:B------:R-:W-:Y:S01]  /*2610*/  UIADD3 UR5, UR23, UR5, URZ ;  /* 0x0000000517057290 */ /* 0x000fe2000fffe03f */
[----:B------:R-:W1:Y:S01]  /*2620*/  LDC R29, c[0x0][0x288] ;  /* 0x0000a200ff1d7b82 */ /* 0x000e620000000800 */
[----:B------:R-:W-:Y:S01]  /*2630*/  UISETP.GE.U32.AND UP1, UPT, UR23, 0x6, UPT ;  /* 0x000000061700788c */ /* 0x000fe2000bf26070 */
[----:B------:R-:W-:Y:S01]  /*2640*/  IMAD.SHL.U32 R20, R18, 0x2, RZ ;  /* 0x0000000212147824 */ /* 0x000fe200078e00ff */
[----:B------:R-:W-:Y:S02]  /*2650*/  UISETP.GT.U32.AND UP0, UPT, UR5, 0x5, UPT ;  /* 0x000000050500788c */ /* 0x000fe4000bf04070 */
[----:B------:R-:W-:Y:S02]  /*2660*/  UIMAD.WIDE.U32 UR6, UR5, -0x55555555, URZ ;  /* 0xaaaaaaab050678a5 */ /* 0x000fe4000f8e003f */
[----:B------:R-:W-:Y:S01]  /*2670*/  UISETP.LT.U32.AND UP0, UPT, UR23, 0x6, UP0 ;  /* 0x000000061700788c */ /* 0x000fe20008701070 */
[----:B------:R-:W2:Y:S01]  /*2680*/  SYNCS.PHASECHK.TRANS64.TRYWAIT P0, [UR15+0x8], R14 ;  /* 0x0000080eff0075a7 */ /* 0x000ea2000800014f */
[----:B------:R-:W-:Y:S01]  /*2690*/  USHF.R.U32.HI UR6, URZ, 0x2, UR7 ;  /* 0x000000023f067899 */ /* 0x000fe20008011607 */
[----:B------:R-:W-:Y:S01]  /*26a0*/  SHF.R.S32.HI R21, RZ, 0x1f, R20 ;  /* 0x0000001fff157819 */ /* 0x000fe20000011414 */
[----:B------:R-:W-:-:S02]  /*26b0*/  USEL UR8, URZ, 0x1, !UP0 ;  /* 0x000000013f087887 */ /* 0x000fc4000c000000 */
[----:B------:R-:W-:Y:S02]  /*26c0*/  UIMAD UR5, UR6, -0x6, UR5 ;  /* 0xfffffffa060578a4 */ /* 0x000fe4000f8e0205 */
[----:B------:R-:W-:-:S04]  /*26d0*/  ULOP3.LUT UR4, UR4, UR8, URZ, 0x3c, !UPT ;  /* 0x0000000804047292 */ /* 0x000fc8000f8e3c3f */
[----:B------:R-:W-:Y:S01]  /*26e0*/  @UP1 ULOP3.LUT UR4, UR4, 0x1, UR6, 0x78, !UPT ;  /* 0x0000000104041892 */ /* 0x000fe2000f8e7806 */
[----:B-12---:R-:W-:Y:S11]  /*26f0*/  @!P0 BRA `(.L_x_34) ;  /* 0x0000003c00ec8947 */ /* 0x006ff60003800000 */
.L_x_130:
[----:B------:R-:W-:Y:S01]  /*2700*/  IMAD.SHL.U32 R31, R4, 0x40, RZ ;  /* 0x00000040041f7824 */ /* 0x000fe200078e00ff */
[----:B------:R-:W-:Y:S01]  /*2710*/  ULDC UR8, c[0x0][0x284] ;  /* 0x0000a10000087ab9 */ /* 0x000fe20000000800 */
[----:B------:R-:W-:Y:S01]  /*2720*/  IMAD.SHL.U32 R4, R6, 0x40, RZ ;  /* 0x0000004006047824 */ /* 0x000fe200078e00ff */
[----:B------:R-:W-:Y:S01]  /*2730*/  SHF.R.S32.HI R30, RZ, 0x1f, R5 ;  /* 0x0000001fff1e7819 */ /* 0x000fe20000011405 */
[----:B------:R-:W-:Y:S01]  /*2740*/  ULDC.64 UR6, c[0x0][0x5d0] ;  /* 0x0001740000067ab9 */ /* 0x000fe20000000a00 */
[----:B------:R-:W-:Y:S01]  /*2750*/  SHF.R.S32.HI R28, RZ, 0x1f, R31 ;  /* 0x0000001fff1c7819 */ /* 0x000fe2000001141f */
[----:B0-----:R-:W-:Y:S01]  /*2760*/  IMAD.WIDE.U32 R14, R5, UR6, R20 ;  /* 0x00000006050e7c25 */ /* 0x001fe2000f8e0014 */
[----:B------:R-:W-:-:S03]  /*2770*/  ISETP.GE.AND P0, PT, R4, UR8, PT ;  /* 0x0000000804007c0c */ /* 0x000fc6000bf06270 */
[----:B------:R-:W-:Y:S01]  /*2780*/  IMAD R16, R30, UR6, RZ ;  /* 0x000000061e107c24 */ /* 0x000fe2000f8e02ff */
[C---:B------:R-:W-:Y:S02]  /*2790*/  ISETP.GE.OR P0, PT, R31.reuse, R29, P0 ;  /* 0x0000001d1f00720c */ /* 0x040fe40000706670 */
[----:B------:R-:W-:Y:S01]  /*27a0*/  IADD3 R14, P1, R31, R14, RZ ;  /* 0x0000000e1f0e7210 */ /* 0x000fe20007f3e0ff */
[----:B------:R-:W-:-:S05]  /*27b0*/  IMAD R17, R5, UR7, R16 ;  /* 0x0000000705117c24 */ /* 0x000fca000f8e0210 */
[----:B------:R-:W-:-:S05]  /*27c0*/  IADD3.X R15, R28, R15, R17, P1, !PT ;  /* 0x0000000f1c0f7210 */ /* 0x000fca0000ffe411 */
[----:B------:R-:W-:Y:S05]  /*27d0*/  @P0 BRA `(.L_x_35) ;  /* 0x0000002400a80947 */ /* 0x000fea0003800000 */
[----:B------:R-:W0:Y:S01]  /*27e0*/  LDC.64 R24, c[0x0][0x5c8] ;  /* 0x00017200ff187b82 */ /* 0x000e220000000a00 */
[----:B------:R-:W-:Y:S01]  /*27f0*/  IMAD.WIDE R26, R6, 0x40, R10 ;  /* 0x00000040061a7825 */ /* 0x000fe200078e020a */
[----:B------:R-:W-:Y:S01]  /*2800*/  ULDC.64 UR6, c[0x0][0x5c0] ;  /* 0x0001700000067ab9 */ /* 0x000fe20000000a00 */
[----:B------:R-:W-:Y:S02]  /*2810*/  BSSY B0, `(.L_x_35) ;  /* 0x0000266000007945 */ /* 0x000fe40003800000 */
[-C--:B0-----:R-:W-:Y:S02]  /*2820*/  IMAD R6, R27, R24.reuse, RZ ;  /* 0x000000181b067224 */ /* 0x081fe400078e02ff */
[----:B------:R-:W-:-:S04]  /*2830*/  IMAD.WIDE.U32 R14, R26, R24, R14 ;  /* 0x000000181a0e7225 */ /* 0x000fc800078e000e */
[----:B------:R-:W-:Y:S01]  /*2840*/  IMAD R17, R26, R25, R6 ;  /* 0x000000191a117224 */ /* 0x000fe200078e0206 */
[----:B------:R-:W-:Y:S02]  /*2850*/  LEA R16, P0, R24, R14, 0x3 ;  /* 0x0000000e18107211 */ /* 0x000fe400078018ff */
[----:B------:R-:W-:Y:S01]  /*2860*/  IADD3 R14, P1, R14, UR6, RZ ;  /* 0x000000060e0e7c10 */ /* 0x000fe2000ff3e0ff */
[----:B------:R-:W-:Y:S01]  /*2870*/  IMAD.IADD R17, R15, 0x1, R17 ;  /* 0x000000010f117824 */ /* 0x000fe200078e0211 */
[----:B------:R-:W-:-:S04]  /*2880*/  IADD3 R16, P2, R16, UR6, RZ ;  /* 0x0000000610107c10 */ /* 0x000fc8000ff5e0ff */
[----:B------:R-:W-:Y:S01]  /*2890*/  LEA.HI.X R6, R24, R17, R25, 0x3, P0 ;  /* 0x0000001118067211 */ /* 0x000fe200000f1c19 */
[----:B------:R-:W-:Y:S01]  /*28a0*/  IMAD R24, R18, -0x2, R29 ;  /* 0xfffffffe12187824 */ /* 0x000fe200078e021d */
[----:B-----5:R-:W-:Y:S02]  /*28b0*/  FSETP.NEU.AND P0, PT, R13, RZ, PT ;  /* 0x000000ff0d00720b */ /* 0x020fe40003f0d000 */
[----:B------:R-:W-:Y:S01]  /*28c0*/  IADD3.X R15, R17, UR7, RZ, P1, !PT ;  /* 0x00000007110f7c10 */ /* 0x000fe20008ffe4ff */
[----:B------:R-:W-:Y:S01]  /*28d0*/  IMAD.IADD R24, R24, 0x1, -R31 ;  /* 0x0000000118187824 */ /* 0x000fe200078e0a1f */
[----:B------:R-:W-:Y:S01]  /*28e0*/  IADD3.X R17, R6, UR7, RZ, P2, !PT ;  /* 0x0000000706117c10 */ /* 0x000fe200097fe4ff */
[----:B------:R-:W-:-:S08]  /*28f0*/  IMAD.IADD R6, R19, 0x1, -R4 ;  /* 0x0000000113067824 */ /* 0x000fd000078e0a04 */
[----:B------:R-:W-:Y:S05]  /*2900*/  @!P0 BRA `(.L_x_36) ;  /* 0x0000001c00188947 */ /* 0x000fea0003800000 */
[----:B------:R-:W-:Y:S01]  /*2910*/  ULDC.64 UR6, c[0x0][0x5b8] ;  /* 0x00016e0000067ab9 */ /* 0x000fe20000000a00 */
[----:B------:R-:W-:Y:S01]  /*2920*/  ULDC.64 UR8, c[0x0][0x5a8] ;  /* 0x00016a0000087ab9 */ /* 0x000fe20000000a00 */
[----:B------:R-:W-:Y:S01]  /*2930*/  IMAD.WIDE.U32 R20, R5, UR6, R20 ;  /* 0x0000000605147c25 */ /* 0x000fe2000f8e0014 */
[----:B------:R-:W-:Y:S03]  /*2940*/  BSSY B1, `(.L_x_37) ;  /* 0x0000010000017945 */ /* 0x000fe60003800000 */
[----:B------:R-:W-:Y:S01]  /*2950*/  IMAD R4, R30, UR6, RZ ;  /* 0x000000061e047c24 */ /* 0x000fe2000f8e02ff */
[----:B------:R-:W-:-:S03]  /*2960*/  IADD3 R20, P0, R31, R20, RZ ;  /* 0x000000141f147210 */ /* 0x000fc60007f1e0ff */
[----:B------:R-:W-:Y:S01]  /*2970*/  IMAD R5, R5, UR7, R4 ;  /* 0x0000000705057c24 */ /* 0x000fe2000f8e0204 */
[----:B------:R-:W-:Y:S02]  /*2980*/  ULDC.64 UR6, c[0x0][0x5b0] ;  /* 0x00016c0000067ab9 */ /* 0x000fe40000000a00 */
[----:B------:R-:W-:Y:S02]  /*2990*/  IMAD R25, R27, UR6, RZ ;  /* 0x000000061b197c24 */ /* 0x000fe4000f8e02ff */
[----:B------:R-:W-:Y:S02]  /*29a0*/  IADD3.X R21, R28, R21, R5, P0, !PT ;  /* 0x000000151c157210 */ /* 0x000fe400007fe405 */
[----:B------:R-:W-:Y:S01]  /*29b0*/  ISETP.GE.AND P0, PT, R24, 0x1, PT ;  /* 0x000000011800780c */ /* 0x000fe20003f06270 */
[C---:B------:R-:W-:Y:S02]  /*29c0*/  IMAD R25, R26.reuse, UR7, R25 ;  /* 0x000000071a197c24 */ /* 0x040fe4000f8e0219 */
[----:B------:R-:W-:Y:S01]  /*29d0*/  IMAD.WIDE.U32 R4, R26, UR6, R20 ;  /* 0x000000061a047c25 */ /* 0x000fe2000f8e0014 */
[----:B------:R-:W-:-:S02]  /*29e0*/  ISETP.LT.OR P3, PT, R6, 0x1, !P0 ;  /* 0x000000010600780c */ /* 0x000fc40004761670 */
[----:B------:R-:W-:-:S04]  /*29f0*/  IADD3 R4, P1, R4, UR8, RZ ;  /* 0x0000000804047c10 */ /* 0x000fc8000ff3e0ff */
[--C-:B------:R-:W-:Y:S02]  /*2a00*/  IADD3.X R5, R5, UR9, R25.reuse, P1, !PT ;  /* 0x0000000905057c10 */ /* 0x100fe40008ffe419 */
[----:B------:R-:W-:-:S05]  /*2a10*/  PRMT R25, RZ, 0x7610, R25 ;  /* 0x00007610ff197816 */ /* 0x000fca0000000019 */
[----:B------:R-:W-:Y:S05]  /*2a20*/  @P3 BRA `(.L_x_38) ;  /* 0x0000000000043947 */ /* 0x000fea0003800000 */
[----:B------:R0:W5:Y:S02]  /*2a30*/  LDG.E.U8 R25, desc[UR20][R4.64] ;  /* 0x0000001404197981 */ /* 0x000164000c1e1100 */
.L_x_38:
[----:B------:R-:W-:Y:S05]  /*2a40*/  BSYNC B1 ;  /* 0x0000000000017941 */ /* 0x000fea0003800000 */
.L_x_37:
[----:B-----5:R-:W-:Y:S01]  /*2a50*/  LOP3.LUT R25, R25, 0xff, RZ, 0xc0, !PT ;  /* 0x000000ff19197812 */ /* 0x020fe200078ec0ff */
[----:B------:R-:W-:Y:S01]  /*2a60*/  BSSY B1, `(.L_x_39) ;  /* 0x000000c000017945 */ /* 0x000fe20003800000 */
[----:B------:R-:W-:Y:S02]  /*2a70*/  ISETP.GE.AND P1, PT, R24, 0x2, PT ;  /* 0x000000021800780c */ /* 0x000fe40003f26270 */
[----:B------:R-:W-:Y:S02]  /*2a80*/  F2FP.F16.E4M3.UNPACK_B R25, R25 ;  /* 0x00000019ff19723e */ /* 0x000fe400020006ff */
[----:B------:R-:W-:-:S03]  /*2a90*/  ISETP.LT.OR P2, PT, R6, 0x1, !P1 ;  /* 0x000000010600780c */ /* 0x000fc60004f41670 */
[----:B------:R-:W-:Y:S01]  /*2aa0*/  HADD2.F32 R28, -RZ, R25.H0_H0 ;  /* 0x20000019ff1c7230 */ /* 0x000fe20000004100 */
[----:B------:R-:W-:-:S04]  /*2ab0*/  PRMT R25, RZ, 0x7610, R25 ;  /* 0x00007610ff197816 */ /* 0x000fc80000000019 */
[----:B------:R-:W-:-:S04]  /*2ac0*/  FMUL R28, R28, R13 ;  /* 0x0000000d1c1c7220 */ /* 0x000fc80000400000 */
[----:B------:R-:W-:-:S05]  /*2ad0*/  FFMA R28, R85, R12, R28 ;  /* 0x0000000c551c7223 */ /* 0x000fca000000001c */
[----:B------:R-:W-:-:S05]  /*2ae0*/  F2FP.SATFINITE.E4M3.F32.PACK_AB_MERGE_C R29, RZ, R28, RZ ;  /* 0x0000001cff1d723e */ /* 0x000fca00048070ff */
[----:B------:R1:W-:Y:S01]  /*2af0*/  @!P3 STG.E.U8 desc[UR20][R14.64], R29 ;  /* 0x0000001d0e00b986 */ /* 0x0003e2000c101114 */
[----:B------:R-:W-:Y:S05]  /*2b00*/  @P2 BRA `(.L_x_40) ;  /* 0x0000000000042947 */ /* 0x000fea0003800000 */
[----:B------:R2:W5:Y:S02]  /*2b10*/  LDG.E.U8 R25, desc[UR20][R4.64+0x1] ;  /* 0x0000011404197981 */ /* 0x000564000c1e1100 */
.L_x_40:
[----:B------:R-:W-:Y:S05]  /*2b20*/  BSYNC B1 ;  /* 0x0000000000017941 */ /* 0x000fea0003800000 */
.L_x_39:
[----:B-----5:R-:W-:Y:S01]  /*2b30*/  LOP3.LUT R25, R25, 0xff, RZ, 0xc0, !PT ;  /* 0x000000ff19197812 */ /* 0x020fe200078ec0ff */
[----:B------:R-:W-:Y:S01]  /*2b40*/  BSSY B1, `(.L_x_41) ;  /* 0x0000012000017945 */ /* 0x000fe20003800000 */
[----:B-1----:R-:W-:Y:S02]  /*2b50*/  IADD3 R29, P3, R26, 0x8, RZ ;  /* 0x000000081a1d7810 */ /* 0x002fe40007f7e0ff */
[----:B------:R-:W-:Y:S02]  /*2b60*/  F2FP.F16.E4M3.UNPACK_B R25, R25 ;  /* 0x00000019ff19723e */ /* 0x000fe400020006ff */
[----:B------:R-:W-:Y:S01]  /*2b70*/  ISETP.LT.OR P0, PT, R6, 0x9, !P0 ;  /* 0x000000090600780c */ /* 0x000fe20004701670 */
[----:B------:R-:W-:Y:S02]  /*2b80*/  IMAD.X R27, RZ, RZ, R27, P3 ;  /* 0x000000ffff1b7224 */ /* 0x000fe400018e061b */
[----:B------:R-:W-:Y:S02]  /*2b90*/  HADD2.F32 R26, -RZ, R25.H0_H0 ;  /* 0x20000019ff1a7230 */ /* 0x000fe40000004100 */
[----:B------:R-:W-:-:S04]  /*2ba0*/  IMAD.WIDE.U32 R20, R29, UR6, R20 ;  /* 0x000000061d147c25 */ /* 0x000fc8000f8e0014 */
[----:B------:R-:W-:Y:S01]  /*2bb0*/  FMUL R25, R26, R13 ;  /* 0x0000000d1a197220 */ /* 0x000fe20000400000 */
[----:B------:R-:W-:Y:S01]  /*2bc0*/  IMAD R26, R27, UR6, RZ ;  /* 0x000000061b1a7c24 */ /* 0x000fe2000f8e02ff */
[----:B------:R-:W-:Y:S02]  /*2bd0*/  IADD3 R20, P3, R20, UR8, RZ ;  /* 0x0000000814147c10 */ /* 0x000fe4000ff7e0ff */
[----:B------:R-:W-:Y:S01]  /*2be0*/  FFMA R25, R84, R12, R25 ;  /* 0x0000000c54197223 */ /* 0x000fe20000000019 */
[----:B------:R-:W-:-:S04]  /*2bf0*/  IMAD R29, R29, UR7, R26 ;  /* 0x000000071d1d7c24 */ /* 0x000fc8000f8e021a */
[----:B------:R-:W-:Y:S02]  /*2c00*/  F2FP.SATFINITE.E4M3.F32.PACK_AB_MERGE_C R27, RZ, R25, RZ ;  /* 0x00000019ff1b723e */ /* 0x000fe400048070ff */
[----:B------:R-:W-:Y:S02]  /*2c10*/  IADD3.X R21, R21, UR9, R29, P3, !PT ;  /* 0x0000000915157c10 */ /* 0x000fe40009ffe41d */
[----:B------:R-:W-:Y:S01]  /*2c20*/  PRMT R25, RZ, 0x7610, R25 ;  /* 0x00007610ff197816 */ /* 0x000fe20000000019 */
[----:B------:R1:W-:Y:S01]  /*2c30*/  @!P2 STG.E.U8 desc[UR20][R14.64+0x1], R27 ;  /* 0x0000011b0e00a986 */ /* 0x0003e2000c101114 */
[----:B------:R-:W-:Y:S05]  /*2c40*/  @P0 BRA `(.L_x_42) ;  /* 0x0000000000040947 */ /* 0x000fea0003800000 */
[----:B------:R3:W5:Y:S02]  /*2c50*/  LDG.E.U8 R25, desc[UR20][R20.64] ;  /* 0x0000001414197981 */ /* 0x000764000c1e1100 */
.L_x_42:
[----:B------:R-:W-:Y:S05]  /*2c60*/  BSYNC B1 ;  /* 0x0000000000017941 */ /* 0x000fea0003800000 */
.L_x_41:
[----:B-----5:R-:W-:Y:S01]  /*2c70*/  LOP3.LUT R25, R25, 0xff, RZ, 0xc0, !PT ;  /* 0x000000ff19197812 */ /* 0x020fe200078ec0ff */
[----:B------:R-:W-:Y:S01]  /*2c80*/  BSSY B1, `(.L_x_43) ;  /* 0x000000b000017945 */ /* 0x000fe20003800000 */
[----:B------:R-:W-:Y:S02]  /*2c90*/  ISETP.LT.OR P1, PT, R6, 0x9, !P1 ;  /* 0x000000090600780c */ /* 0x000fe40004f21670 */
[----:B------:R-:W-:-:S05]  /*2ca0*/  F2FP.F16.E4M3.UNPACK_B R25, R25 ;  /* 0x00000019ff19723e */ /* 0x000fca00020006ff */
[----:B------:R-:W-:Y:S01]  /*2cb0*/  HADD2.F32 R26, -RZ, R25.H0_H0 ;  /* 0x20000019ff1a7230 */ /* 0x000fe20000004100 */
[----:B------:R-:W-:-:S04]  /*2cc0*/  PRMT R25, RZ, 0x7610, R25 ;  /* 0x00007610ff197816 */ /* 0x000fc80000000019 */
[----:B------:R-:W-:-:S04]  /*2cd0*/  FMUL R26, R26, R13 ;  /* 0x0000000d1a1a7220 */ /* 0x000fc80000400000 */
[----:B------:R-:W-:-:S05]  /*2ce0*/  FFMA R26, R83, R12, R26 ;  /* 0x0000000c531a7223 */ /* 0x000fca000000001a */
[----:B-1----:R-:W-:-:S05]  /*2cf0*/  F2FP.SATFINITE.E4M3.F32.PACK_AB_MERGE_C R27, RZ, R26, RZ ;  /* 0x0000001aff1b723e */ /* 0x002fca00048070ff */
[----:B------:R1:W-:Y:S01]  /*2d00*/  @!P0 STG.E.U8 desc[UR20][R16.64], R27 ;  /* 0x0000001b10008986 */ /* 0x0003e2000c101114 */
[----:B------:R-:W-:Y:S05]  /*2d10*/  @P1 BRA `(.L_x_44) ;  /* 0x0000000000041947 */ /* 0x000fea0003800000 */
[----:B------:R4:W5:Y:S02]  /*2d20*/  LDG.E.U8 R25, desc[UR20][R20.64+0x1] ;  /* 0x0000011414197981 */ /* 0x000964000c1e1100 */
.L_x_44:
[----:B------:R-:W-:Y:S05]  /*2d30*/  BSYNC B1 ;  /* 0x0000000000017941 */ /* 0x000fea0003800000 */
.L_x_43:
[----:B-----5:R-:W-:Y:S01]  /*2d40*/  LOP3.LUT R25, R25, 0xff, RZ, 0xc0, !PT ;  /* 0x000000ff19197812 */ /* 0x020fe200078ec0ff */
[----:B------:R-:W-:Y:S01]  /*2d50*/  BSSY B1, `(.L_x_45) ;  /* 0x000000c000017945 */ /* 0x000fe20003800000 */
[----:B------:R-:W-:Y:S02]  /*2d60*/  ISETP.GE.AND P0, PT, R24, 0x9, PT ;  /* 0x000000091800780c */ /* 0x000fe40003f06270 */
[----:B------:R-:W-:Y:S02]  /*2d70*/  F2FP.F16.E4M3.UNPACK_B R25, R25 ;  /* 0x00000019ff19723e */ /* 0x000fe400020006ff */
[----:B------:R-:W-:-:S03]  /*2d80*/  ISETP.LT.OR P2, PT, R6, 0x1, !P0 ;  /* 0x000000010600780c */ /* 0x000fc60004741670 */
[----:B------:R-:W-:-:S05]  /*2d90*/  HADD2.F32 R26, -RZ, R25.H0_H0 ;  /* 0x20000019ff1a7230 */ /* 0x000fca0000004100 */
[----:B------:R-:W-:-:S04]  /*2da0*/  FMUL R25, R26, R13 ;  /* 0x0000000d1a197220 */ /* 0x000fc80000400000 */
[----:B------:R-:W-:-:S05]  /*2db0*/  FFMA R25, R82, R12, R25 ;  /* 0x0000000c52197223 */ /* 0x000fca0000000019 */
[----:B-1----:R-:W-:Y:S02]  /*2dc0*/  F2FP.SATFINITE.E4M3.F32.PACK_AB_MERGE_C R27, RZ, R25, RZ ;  /* 0x00000019ff1b723e */ /* 0x002fe400048070ff */
[----:B------:R-:W-:-:S03]  /*2dd0*/  PRMT R25, RZ, 0x7610, R25 ;  /* 0x00007610ff197816 */ /* 0x000fc60000000019 */
[----:B------:R1:W-:Y:S01]  /*2de0*/  @!P1 STG.E.U8 desc[UR20][R16.64+0x1], R27 ;  /* 0x0000011b10009986 */ /* 0x0003e2000c101114 */
[----:B------:R-:W-:Y:S05]  /*2df0*/  @P2 BRA `(.L_x_46) ;  /* 0x0000000000042947 */ /* 0x000fea0003800000 */
[----:B------:R0:W5:Y:S02]  /*2e00*/  LDG.E.U8 R25, desc[UR20][R4.64+0x8] ;  /* 0x0000081404197981 */ /* 0x000164000c1e1100 */
.L_x_46:
[----:B------:R-:W-:Y:S05]  /*2e10*/  BSYNC B1 ;  /* 0x0000000000017941 */ /* 0x000fea0003800000 */
.L_x_45:
        /* <DEDUP_REMOVED lines=13> */
.L_x_48:
[----:B------:R-:W-:Y:S05]  /*2ef0*/  BSYNC B1 ;  /* 0x0000000000017941 */ /* 0x000fea0003800000 */
.L_x_47:
[----:B-----5:R-:W-:Y:S01]  /*2f00*/  LOP3.LUT R25, R25, 0xff, RZ, 0xc0, !PT ;  /* 0x000000ff19197812 */ /* 0x020fe200078ec0ff */
[----:B------:R-:W-:Y:S01]  /*2f10*/  BSSY B1, `(.L_x_49) ;  /* 0x000000b000017945 */ /* 0x000fe20003800000 */
[----:B------:R-:W-:Y:S02]  /*2f20*/  ISETP.LT.OR P0, PT, R6, 0x9, !P0 ;  /* 0x000000090600780c */ /* 0x000fe40004701670 */
[----:B------:R-:W-:-:S05]  /*2f30*/  F2FP.F16.E4M3.UNPACK_B R25, R25 ;  /* 0x00000019ff19723e */ /* 0x000fca00020006ff */
        /* <DEDUP_REMOVED lines=8> */
.L_x_50:
[----:B------:R-:W-:Y:S05]  /*2fc0*/  BSYNC B1 ;  /* 0x0000000000017941 */ /* 0x000fea0003800000 */
.L_x_49:
        /* <DEDUP_REMOVED lines=12> */
.L_x_52:
[----:B------:R-:W-:Y:S05]  /*3090*/  BSYNC B1 ;  /* 0x0000000000017941 */ /* 0x000fea0003800000 */
.L_x_51:
        /* <DEDUP_REMOVED lines=13> */
.L_x_54:
[----:B------:R-:W-:Y:S05]  /*3170*/  BSYNC B1 ;  /* 0x0000000000017941 */ /* 0x000fea0003800000 */
.L_x_53:
        /* <DEDUP_REMOVED lines=13> */
.L_x_56:
[----:B------:R-:W-:Y:S05]  /*3250*/  BSYNC B1 ;  /* 0x0000000000017941 */ /* 0x000fea0003800000 */
.L_x_55:
        /* <DEDUP_REMOVED lines=12> */
.L_x_58:
[----:B------:R-:W-:Y:S05]  /*3320*/  BSYNC B1 ;  /* 0x0000000000017941 */ /* 0x000fea0003800000 */
.L_x_57:
        /* <DEDUP_REMOVED lines=12> */
.L_x_60:
[----:B------:R-:W-:Y:S05]  /*33f0*/  BSYNC B1 ;  /* 0x0000000000017941 */ /* 0x000fea0003800000 */
.L_x_59:
        /* <DEDUP_REMOVED lines=13> */
.L_x_62:
[----:B------:R-:W-:Y:S05]  /*34d0*/  BSYNC B1 ;  /* 0x0000000000017941 */ /* 0x000fea0003800000 */
.L_x_61:
        /* <DEDUP_REMOVED lines=13> */
.L_x_64:
[----:B------:R-:W-:Y:S05]  /*35b0*/  BSYNC B1 ;  /* 0x0000000000017941 */ /* 0x000fea0003800000 */
.L_x_63:
        /* <DEDUP_REMOVED lines=12> */
.L_x_66:
[----:B------:R-:W-:Y:S05]  /*3680*/  BSYNC B1 ;  /* 0x0000000000017941 */ /* 0x000fea0003800000 */
.L_x_65:
        /* <DEDUP_REMOVED lines=12> */
.L_x_68:
[----:B------:R-:W-:Y:S05]  /*3750*/  BSYNC B1 ;  /* 0x0000000000017941 */ /* 0x000fea0003800000 */
.L_x_67:
        /* <DEDUP_REMOVED lines=13> */
.L_x_70:
[----:B------:R-:W-:Y:S05]  /*3830*/  BSYNC B1 ;  /* 0x0000000000017941 */ /* 0x000fea0003800000 */
.L_x_69:
        /* <DEDUP_REMOVED lines=13> */
.L_x_72:
[----:B------:R-:W-:Y:S05]  /*3910*/  BSYNC B1 ;  /* 0x0000000000017941 */ /* 0x000fea0003800000 */
.L_x_71:
        /* <DEDUP_REMOVED lines=12> */
.L_x_74:
[----:B------:R-:W-:Y:S05]  /*39e0*/  BSYNC B1 ;  /* 0x0000000000017941 */ /* 0x000fea0003800000 */
.L_x_73:
        /* <DEDUP_REMOVED lines=12> */
.L_x_76:
[----:B------:R-:W-:Y:S05]  /*3ab0*/  BSYNC B1 ;  /* 0x0000000000017941 */ /* 0x000fea0003800000 */
.L_x_75:
        /* <DEDUP_REMOVED lines=13> */
.L_x_78:
[----:B------:R-:W-:Y:S05]  /*3b90*/  BSYNC B1 ;  /* 0x0000000000017941 */ /* 0x000fea0003800000 */
.L_x_77:
        /* <DEDUP_REMOVED lines=13> */
.L_x_80:
[----:B------:R-:W-:Y:S05]  /*3c70*/  BSYNC B1 ;  /* 0x0000000000017941 */ /* 0x000fea0003800000 */
.L_x_79:
        /* <DEDUP_REMOVED lines=12> */
.L_x_82:
[----:B------:R-:W-:Y:S05]  /*3d40*/  BSYNC B1 ;  /* 0x0000000000017941 */ /* 0x000fea0003800000 */
.L_x_81:
        /* <DEDUP_REMOVED lines=12> */
.L_x_84:
[----:B------:R-:W-:Y:S05]  /*3e10*/  BSYNC B1 ;  /* 0x0000000000017941 */ /* 0x000fea0003800000 */
.L_x_83:
        /* <DEDUP_REMOVED lines=13> */
.L_x_86:
[----:B------:R-:W-:Y:S05]  /*3ef0*/  BSYNC B1 ;  /* 0x0000000000017941 */ /* 0x000fea0003800000 */
.L_x_85:
        /* <DEDUP_REMOVED lines=13> */
.L_x_88:
[----:B------:R-:W-:Y:S05]  /*3fd0*/  BSYNC B1 ;  /* 0x0000000000017941 */ /* 0x000fea0003800000 */
.L_x_87:
        /* <DEDUP_REMOVED lines=12> */
.L_x_90:
[----:B------:R-:W-:Y:S05]  /*40a0*/  BSYNC B1 ;  /* 0x0000000000017941 */ /* 0x000fea0003800000 */
.L_x_89:
        /* <DEDUP_REMOVED lines=12> */
.L_x_92:
[----:B------:R-:W-:Y:S05]  /*4170*/  BSYNC B1 ;  /* 0x0000000000017941 */ /* 0x000fea0003800000 */
.L_x_91:
        /* <DEDUP_REMOVED lines=13> */
.L_x_94:
[----:B------:R-:W-:Y:S05]  /*4250*/  BSYNC B1 ;  /* 0x0000000000017941 */ /* 0x000fea0003800000 */
.L_x_93:
[----:B-----5:R-:W-:Y:S01]  /*4260*/  LOP3.LUT R25, R25, 0xff, RZ, 0xc0, !PT ;  /* 0x000000ff19197812 */ /* 0x020fe200078ec0ff */
[----:B------:R-:W-:Y:S01]  /*4270*/  BSSY B1, `(.L_x_95) ;  /* 0x000000c000017945 */ /* 0x000fe20003800000 */
[----:B------:R-:W-:Y:S02]  /*4280*/  ISETP.GE.AND P1, PT, R24, 0x3a, PT ;  /* 0x0000003a1800780c */ /* 0x000fe40003f26270 */
[----:B------:R-:W-:Y:S02]  /*4290*/  F2FP.F16.E4M3.UNPACK_B R25, R25 ;  /* 0x00000019ff19723e */ /* 0x000fe400020006ff */
[----:B------:R-:W-:Y:S02]  /*42a0*/  ISETP.LT.OR P3, PT, R6, 0x1, !P1 ;  /* 0x000000010600780c */ /* 0x000fe40004f61670 */
[----:B------:R-:W-:Y:S01]  /*42b0*/  PRMT R24, RZ, 0x7610, R24 ;  /* 0x00007610ff187816 */ /* 0x000fe20000000018 */
[----:B------:R-:W-:-:S05]  /*42c0*/  HADD2.F32 R26, -RZ, R25.H0_H0 ;  /* 0x20000019ff1a7230 */ /* 0x000fca0000004100 */
[----:B------:R-:W-:-:S04]  /*42d0*/  FMUL R26, R26, R13 ;  /* 0x0000000d1a1a7220 */ /* 0x000fc80000400000 */
[----:B------:R-:W-:-:S05]  /*42e0*/  FFMA R26, R57, R12, R26 ;  /* 0x0000000c391a7223 */ /* 0x000fca000000001a */
[----:B------:R-:W-:-:S05]  /*42f0*/  F2FP.SATFINITE.E4M3.F32.PACK_AB_MERGE_C R25, RZ, R26, RZ ;  /* 0x0000001aff19723e */ /* 0x000fca00048070ff */
[----:B------:R0:W-:Y:S01]  /*4300*/  @!P2 STG.E.U8 desc[UR20][R14.64+0x38], R25 ;  /* 0x000038190e00a986 */ /* 0x0001e2000c101114 */
[----:B------:R-:W-:Y:S05]  /*4310*/  @P3 BRA `(.L_x_96) ;  /* 0x0000000000043947 */ /* 0x000fea0003800000 */
[----:B------:R0:W5:Y:S02]  /*4320*/  LDG.E.U8 R24, desc[UR20][R4.64+0x39] ;  /* 0x0000391404187981 */ /* 0x000164000c1e1100 */
.L_x_96:
[----:B------:R-:W-:Y:S05]  /*4330*/  BSYNC B1 ;  /* 0x0000000000017941 */ /* 0x000fea0003800000 */
.L_x_95:
[----:B-----5:R-:W-:Y:S01]  /*4340*/  LOP3.LUT R24, R24, 0xff, RZ, 0xc0, !PT ;  /* 0x000000ff18187812 */ /* 0x020fe200078ec0ff */
[----:B------:R-:W-:Y:S01]  /*4350*/  BSSY B1, `(.L_x_97) ;  /* 0x000000b000017945 */ /* 0x000fe20003800000 */
[----:B------:R-:W-:Y:S02]  /*4360*/  ISETP.LT.OR P0, PT, R6, 0x9, !P0 ;  /* 0x000000090600780c */ /* 0x000fe40004701670 */
[----:B------:R-:W-:Y:S02]  /*4370*/  F2FP.F16.E4M3.UNPACK_B R24, R24 ;  /* 0x00000018ff18723e */ /* 0x000fe400020006ff */
[----:B0-2---:R-:W-:-:S03]  /*4380*/  PRMT R4, RZ, 0x7610, R4 ;  /* 0x00007610ff047816 */ /* 0x005fc60000000004 */
[----:B------:R-:W-:-:S05]  /*4390*/  HADD2.F32 R24, -RZ, R24.H0_H0 ;  /* 0x20000018ff187230 */ /* 0x000fca0000004100 */
[----:B------:R-:W-:-:S04]  /*43a0*/  FMUL R5, R24, R13 ;  /* 0x0000000d18057220 */ /* 0x000fc80000400000 */
[----:B------:R-:W-:-:S05]  /*43b0*/  FFMA R5, R56, R12, R5 ;  /* 0x0000000c38057223 */ /* 0x000fca0000000005 */
[----:B------:R-:W-:-:S05]  /*43c0*/  F2FP.SATFINITE.E4M3.F32.PACK_AB_MERGE_C R5, RZ, R5, RZ ;  /* 0x00000005ff05723e */ /* 0x000fca00048070ff */
[----:B------:R0:W-:Y:S01]  /*43d0*/  @!P3 STG.E.U8 desc[UR20][R14.64+0x39], R5 ;  /* 0x000039050e00b986 */ /* 0x0001e2000c101114 */
[----:B------:R-:W-:Y:S05]  /*43e0*/  @P0 BRA `(.L_x_98) ;  /* 0x0000000000040947 */ /* 0x000fea0003800000 */
[----:B------:R2:W5:Y:S02]  /*43f0*/  LDG.E.U8 R4, desc[UR20][R20.64+0x38] ;  /* 0x0000381414047981 */ /* 0x000564000c1e1100 */
.L_x_98:
[----:B------:R-:W-:Y:S05]  /*4400*/  BSYNC B1 ;  /* 0x0000000000017941 */ /* 0x000fea0003800000 */
.L_x_97:
[----:B-----5:R-:W-:Y:S01]  /*4410*/  LOP3.LUT R4, R4, 0xff, RZ, 0xc0, !PT ;  /* 0x000000ff04047812 */ /* 0x020fe200078ec0ff */
[----:B------:R-:W-:Y:S01]  /*4420*/  BSSY B1, `(.L_x_99) ;  /* 0x000000b000017945 */ /* 0x000fe20003800000 */
[----:B------:R-:W-:Y:S02]  /*4430*/  ISETP.LT.OR P1, PT, R6, 0x9, !P1 ;  /* 0x000000090600780c */ /* 0x000fe40004f21670 */
[----:B------:R-:W-:-:S05]  /*4440*/  F2FP.F16.E4M3.UNPACK_B R4, R4 ;  /* 0x00000004ff04723e */ /* 0x000fca00020006ff */
[----:B------:R-:W-:-:S05]  /*4450*/  HADD2.F32 R4, -RZ, R4.H0_H0 ;  /* 0x20000004ff047230 */ /* 0x000fca0000004100 */
[----:B------:R-:W-:-:S04]  /*4460*/  FMUL R4, R4, R13 ;  /* 0x0000000d04047220 */ /* 0x000fc80000400000 */
[----:B------:R-:W-:-:S05]  /*4470*/  FFMA R4, R23, R12, R4 ;  /* 0x0000000c17047223 */ /* 0x000fca0000000004 */
[----:B0-----:R-:W-:Y:S02]  /*4480*/  F2FP.SATFINITE.E4M3.F32.PACK_AB_MERGE_C R5, RZ, R4, RZ ;  /* 0x00000004ff05723e */ /* 0x001fe400048070ff */
[----:B------:R-:W-:-:S03]  /*4490*/  PRMT R4, RZ, 0x7610, R4 ;  /* 0x00007610ff047816 */ /* 0x000fc60000000004 */
[----:B------:R0:W-:Y:S01]  /*44a0*/  @!P0 STG.E.U8 desc[UR20][R16.64+0x38], R5 ;  /* 0x0000380510008986 */ /* 0x0001e2000c101114 */
[----:B------:R-:W-:Y:S05]  /*44b0*/  @P1 BRA `(.L_x_100) ;  /* 0x0000000000041947 */ /* 0x000fea0003800000 */
[----:B------:R0:W5:Y:S02]  /*44c0*/  LDG.E.U8 R4, desc[UR20][R20.64+0x39] ;  /* 0x0000391414047981 */ /* 0x000164000c1e1100 */
.L_x_100:
[----:B------:R-:W-:Y:S05]  /*44d0*/  BSYNC B1 ;  /* 0x0000000000017941 */ /* 0x000fea0003800000 */
.L_x_99:
[----:B------:R-:W-:Y:S05]  /*44e0*/  @P1 BRA `(.L_x_101) ;  /* 0x0000000800601947 */ /* 0x000fea0003800000 */
[----:B-----5:R-:W-:-:S04]  /*44f0*/  LOP3.LUT R4, R4, 0xff, RZ, 0xc0, !PT ;  /* 0x000000ff04047812 */ /* 0x020fc800078ec0ff */
[----:B------:R-:W-:-:S05]  /*4500*/  F2FP.F16.E4M3.UNPACK_B R4, R4 ;  /* 0x00000004ff04723e */ /* 0x000fca00020006ff */
[----:B------:R-:W-:-:S05]  /*4510*/  HADD2.F32 R4, -RZ, R4.H0_H0 ;  /* 0x20000004ff047230 */ /* 0x000fca0000004100 */
[----:B0-----:R-:W-:-:S04]  /*4520*/  FMUL R5, R4, R13 ;  /* 0x0000000d04057220 */ /* 0x001fc80000400000 */
[----:B------:R-:W-:-:S05]  /*4530*/  FFMA R5, R22, R12, R5 ;  /* 0x0000000c16057223 */ /* 0x000fca0000000005 */
[----:B------:R-:W-:-:S05]  /*4540*/  F2FP.SATFINITE.E4M3.F32.PACK_AB_MERGE_C R5, RZ, R5, RZ ;  /* 0x00000005ff05723e */ /* 0x000fca00048070ff */
[----:B------:R0:W-:Y:S01]  /*4550*/  STG.E.U8 desc[UR20][R16.64+0x39], R5 ;  /* 0x0000390510007986 */ /* 0x0001e2000c101114 */
[----:B------:R-:W-:Y:S05]  /*4560*/  BRA `(.L_x_101) ;  /* 0x0000000800407947 */ /* 0x000fea0003800000 */
.L_x_36:
[C---:B------:R-:W-:Y:S01]  /*4570*/  ISETP.GE.AND P3, PT, R24.reuse, 0x1, PT ;  /* 0x000000011800780c */ /* 0x040fe20003f66270 */
[-C--:B------:R-:W-:Y:S01]  /*4580*/  FMUL R85, R85, R12.reuse ;  /* 0x0000000c55557220 */ /* 0x080fe20000400000 */
[----:B------:R-:W-:Y:S01]  /*4590*/  ISETP.GE.AND P0, PT, R24, 0x2, PT ;  /* 0x000000021800780c */ /* 0x000fe20003f06270 */
[-C--:B------:R-:W-:Y:S01]  /*45a0*/  FMUL R84, R84, R12.reuse ;  /* 0x0000000c54547220 */ /* 0x080fe20000400000 */
[C---:B------:R-:W-:Y:S01]  /*45b0*/  ISETP.LT.OR P1, PT, R6.reuse, 0x1, !P3 ;  /* 0x000000010600780c */ /* 0x040fe20005f21670 */
[-C--:B------:R-:W-:Y:S01]  /*45c0*/  FMUL R83, R83, R12.reuse ;  /* 0x0000000c53537220 */ /* 0x080fe20000400000 */
[----:B------:R-:W-:Y:S01]  /*45d0*/  ISETP.LT.OR P2, PT, R6, 0x1, !P0 ;  /* 0x000000010600780c */ /* 0x000fe20004741670 */
[-C--:B------:R-:W-:Y:S01]  /*45e0*/  FMUL R82, R82, R12.reuse ;  /* 0x0000000c52527220 */ /* 0x080fe20000400000 */
[----:B------:R-:W-:Y:S01]  /*45f0*/  ISETP.LT.OR P3, PT, R6, 0x9, !P3 ;  /* 0x000000090600780c */ /* 0x000fe20005f61670 */
[-C--:B------:R-:W-:Y:S01]  /*4600*/  FMUL R81, R81, R12.reuse ;  /* 0x0000000c51517220 */ /* 0x080fe20000400000 */
[----:B------:R-:W-:Y:S01]  /*4610*/  F2FP.SATFINITE.E4M3.F32.PACK_AB_MERGE_C R85, RZ, R85, RZ ;  /* 0x00000055ff55723e */ /* 0x000fe200048070ff */
[----:B------:R-:W-:Y:S01]  /*4620*/  FMUL R80, R80, R12 ;  /* 0x0000000c50507220 */ /* 0x000fe20000400000 */
[----:B------:R-:W-:Y:S01]  /*4630*/  F2FP.SATFINITE.E4M3.F32.PACK_AB_MERGE_C R5, RZ, R84, RZ ;  /* 0x00000054ff05723e */ /* 0x000fe200048070ff */
[-C--:B------:R-:W-:Y:S01]  /*4640*/  FMUL R79, R79, R12.reuse ;  /* 0x0000000c4f4f7220 */ /* 0x080fe20000400000 */
[----:B------:R-:W-:Y:S01]  /*4650*/  F2FP.SATFINITE.E4M3.F32.PACK_AB_MERGE_C R83, RZ, R83, RZ ;  /* 0x00000053ff53723e */ /* 0x000fe200048070ff */
[-C--:B------:R-:W-:Y:S01]  /*4660*/  FMUL R78, R78, R12.reuse ;  /* 0x0000000c4e4e7220 */ /* 0x080fe20000400000 */
[----:B------:R-:W-:Y:S01]  /*4670*/  ISETP.LT.OR P0, PT, R6, 0x9, !P0 ;  /* 0x000000090600780c */ /* 0x000fe20004701670 */
[----:B------:R-:W-:Y:S01]  /*4680*/  @!P1 STG.E.U8 desc[UR20][R14.64], R85 ;  /* 0x000000550e009986 */ /* 0x000fe2000c101114 */
[C---:B------:R-:W-:Y:S01]  /*4690*/  ISETP.GE.AND P1, PT, R24.reuse, 0x9, PT ;  /* 0x000000091800780c */ /* 0x040fe20003f26270 */
[-C--:B------:R-:W-:Y:S01]  /*46a0*/  FMUL R77, R77, R12.reuse ;  /* 0x0000000c4d4d7220 */ /* 0x080fe20000400000 */
[----:B------:R-:W-:Y:S01]  /*46b0*/  F2FP.SATFINITE.E4M3.F32.PACK_AB_MERGE_C R81, RZ, R81, RZ ;  /* 0x00000051ff51723e */ /* 0x000fe200048070ff */
[----:B------:R0:W-:Y:S01]  /*46c0*/  @!P2 STG.E.U8 desc[UR20][R14.64+0x1], R5 ;  /* 0x000001050e00a986 */ /* 0x0001e2000c101114 */
[----:B------:R-:W-:Y:S01]  /*46d0*/  ISETP.GE.AND P2, PT, R24, 0xa, PT ;  /* 0x0000000a1800780c */ /* 0x000fe20003f46270 */
[----:B------:R-:W-:Y:S01]  /*46e0*/  FMUL R76, R76, R12 ;  /* 0x0000000c4c4c7220 */ /* 0x000fe20000400000 */
[----:B------:R-:W-:Y:S01]  /*46f0*/  F2FP.SATFINITE.E4M3.F32.PACK_AB_MERGE_C R21, RZ, R80, RZ ;  /* 0x00000050ff15723e */ /* 0x000fe200048070ff */
[----:B------:R-:W-:Y:S01]  /*4700*/  @!P3 STG.E.U8 desc[UR20][R16.64], R83 ;  /* 0x000000531000b986 */ /* 0x000fe2000c101114 */
[----:B------:R-:W-:Y:S01]  /*4710*/  ISETP.LT.OR P3, PT, R6, 0x1, !P1 ;  /* 0x000000010600780c */ /* 0x000fe20004f61670 */
[-C--:B------:R-:W-:Y:S01]  /*4720*/  FMUL R74, R74, R12.reuse ;  /* 0x0000000c4a4a7220 */ /* 0x080fe20000400000 */
[C---:B------:R-:W-:Y:S01]  /*4730*/  ISETP.LT.OR P5, PT, R6.reuse, 0x1, !P2 ;  /* 0x000000010600780c */ /* 0x040fe200057a1670 */
[-C--:B------:R-:W-:Y:S01]  /*4740*/  FMUL R75, R75, R12.reuse ;  /* 0x0000000c4b4b7220 */ /* 0x080fe20000400000 */
[----:B------:R-:W-:Y:S01]  /*4750*/  ISETP.LT.OR P1, PT, R6, 0x9, !P1 ;  /* 0x000000090600780c */ /* 0x000fe20004f21670 */
[-C--:B------:R-:W-:Y:S01]  /*4760*/  FMUL R73, R73, R12.reuse ;  /* 0x0000000c49497220 */ /* 0x080fe20000400000 */
[----:B------:R-:W-:Y:S01]  /*4770*/  F2FP.SATFINITE.E4M3.F32.PACK_AB_MERGE_C R79, RZ, R79, RZ ;  /* 0x0000004fff4f723e */ /* 0x000fe200048070ff */
[----:B------:R-:W-:Y:S01]  /*4780*/  FMUL R72, R72, R12 ;  /* 0x0000000c48487220 */ /* 0x000fe20000400000 */
[----:B0-----:R-:W-:Y:S01]  /*4790*/  F2FP.SATFINITE.E4M3.F32.PACK_AB_MERGE_C R5, RZ, R82, RZ ;  /* 0x00000052ff05723e */ /* 0x001fe200048070ff */
[-C--:B------:R-:W-:Y:S01]  /*47a0*/  FMUL R70, R70, R12.reuse ;  /* 0x0000000c46467220 */ /* 0x080fe20000400000 */
[----:B------:R-:W-:Y:S01]  /*47b0*/  ISETP.LT.OR P2, PT, R6, 0x9, !P2 ;  /* 0x000000090600780c */ /* 0x000fe20005741670 */
[----:B------:R-:W-:Y:S01]  /*47c0*/  FMUL R71, R71, R12 ;  /* 0x0000000c47477220 */ /* 0x000fe20000400000 */
[----:B------:R-:W-:Y:S01]  /*47d0*/  F2FP.SATFINITE.E4M3.F32.PACK_AB_MERGE_C R25, RZ, R78, RZ ;  /* 0x0000004eff19723e */ /* 0x000fe200048070ff */
[----:B------:R0:W-:Y:S01]  /*47e0*/  @!P0 STG.E.U8 desc[UR20][R16.64+0x1], R5 ;  /* 0x0000010510008986 */ /* 0x0001e2000c101114 */
[C---:B------:R-:W-:Y:S01]  /*47f0*/  ISETP.GE.AND P0, PT, R24.reuse, 0x11, PT ;  /* 0x000000111800780c */ /* 0x040fe20003f06270 */
[-C--:B------:R-:W-:Y:S01]  /*4800*/  FMUL R69, R69, R12.reuse ;  /* 0x0000000c45457220 */ /* 0x080fe20000400000 */
[----:B------:R-:W-:Y:S01]  /*4810*/  F2FP.SATFINITE.E4M3.F32.PACK_AB_MERGE_C R77, RZ, R77, RZ ;  /* 0x0000004dff4d723e */ /* 0x000fe200048070ff */
[----:B------:R-:W-:Y:S01]  /*4820*/  @!P3 STG.E.U8 desc[UR20][R14.64+0x8], R81 ;  /* 0x000008510e00b986 */ /* 0x000fe2000c101114 */
[----:B------:R-:W-:Y:S01]  /*4830*/  ISETP.GE.AND P3, PT, R24, 0x12, PT ;  /* 0x000000121800780c */ /* 0x000fe20003f66270 */
[-C--:B------:R-:W-:Y:S01]  /*4840*/  FMUL R68, R68, R12.reuse ;  /* 0x0000000c44447220 */ /* 0x080fe20000400000 */
[----:B------:R-:W-:Y:S01]  /*4850*/  F2FP.SATFINITE.E4M3.F32.PACK_AB_MERGE_C R75, RZ, R75, RZ ;  /* 0x0000004bff4b723e */ /* 0x000fe200048070ff */
[----:B------:R1:W-:Y:S01]  /*4860*/  @!P5 STG.E.U8 desc[UR20][R14.64+0x9], R21 ;  /* 0x000009150e00d986 */ /* 0x0003e2000c101114 */
[C---:B------:R-:W-:Y:S01]  /*4870*/  ISETP.LT.OR P5, PT, R6.reuse, 0x1, !P3 ;  /* 0x000000010600780c */ /* 0x040fe20005fa1670 */
[-C--:B------:R-:W-:Y:S01]  /*4880*/  FMUL R67, R67, R12.reuse ;  /* 0x0000000c43437220 */ /* 0x080fe20000400000 */
[C---:B------:R-:W-:Y:S01]  /*4890*/  ISETP.LT.OR P3, PT, R6.reuse, 0x9, !P3 ;  /* 0x000000090600780c */ /* 0x040fe20005f61670 */
[----:B------:R-:W-:Y:S01]  /*48a0*/  @!P1 STG.E.U8 desc[UR20][R16.64+0x8], R79 ;  /* 0x0000084f10009986 */ /* 0x000fe2000c101114 */
[----:B------:R-:W-:Y:S01]  /*48b0*/  ISETP.LT.OR P1, PT, R6, 0x1, !P0 ;  /* 0x000000010600780c */ /* 0x000fe20004721670 */
[----:B------:R-:W-:Y:S01]  /*48c0*/  FMUL R66, R66, R12 ;  /* 0x0000000c42427220 */ /* 0x000fe20000400000 */
[----:B0-----:R-:W-:Y:S01]  /*48d0*/  F2FP.SATFINITE.E4M3.F32.PACK_AB_MERGE_C R5, RZ, R76, RZ ;  /* 0x0000004cff05723e */ /* 0x001fe200048070ff */
[----:B------:R-:W-:Y:S01]  /*48e0*/  @!P2 STG.E.U8 desc[UR20][R16.64+0x9], R25 ;  /* 0x000009191000a986 */ /* 0x000fe2000c101114 */
[----:B------:R-:W-:Y:S01]  /*48f0*/  ISETP.GE.AND P2, PT, R24, 0x19, PT ;  /* 0x000000191800780c */ /* 0x000fe20003f46270 */
[-C--:B------:R-:W-:Y:S01]  /*4900*/  FMUL R65, R65, R12.reuse ;  /* 0x0000000c41417220 */ /* 0x080fe20000400000 */
[----:B------:R-:W-:Y:S01]  /*4910*/  ISETP.LT.OR P0, PT, R6, 0x9, !P0 ;  /* 0x000000090600780c */ /* 0x000fe20004701670 */
[----:B------:R-:W-:Y:S01]  /*4920*/  FMUL R64, R64, R12 ;  /* 0x0000000c40407220 */ /* 0x000fe20000400000 */
[----:B------:R-:W-:Y:S01]  /*4930*/  ISETP.LT.OR P6, PT, R6, 0x1, !P2 ;  /* 0x000000010600780c */ /* 0x000fe200057c1670 */
[----:B------:R0:W-:Y:S01]  /*4940*/  @!P5 STG.E.U8 desc[UR20][R14.64+0x11], R5 ;  /* 0x000011050e00d986 */ /* 0x0001e2000c101114 */
[----:B-1----:R-:W-:Y:S01]  /*4950*/  F2FP.SATFINITE.E4M3.F32.PACK_AB_MERGE_C R21, RZ, R74, RZ ;  /* 0x0000004aff15723e */ /* 0x002fe200048070ff */
[-C--:B------:R-:W-:Y:S01]  /*4960*/  FMUL R62, R62, R12.reuse ;  /* 0x0000000c3e3e7220 */ /* 0x080fe20000400000 */
[----:B------:R-:W-:Y:S01]  /*4970*/  F2FP.SATFINITE.E4M3.F32.PACK_AB_MERGE_C R73, RZ, R73, RZ ;  /* 0x00000049ff49723e */ /* 0x000fe200048070ff */
[----:B------:R-:W-:Y:S01]  /*4980*/  @!P1 STG.E.U8 desc[UR20][R14.64+0x10], R77 ;  /* 0x0000104d0e009986 */ /* 0x000fe2000c101114 */
[----:B------:R-:W-:Y:S01]  /*4990*/  ISETP.GE.AND P1, PT, R24, 0x1a, PT ;  /* 0x0000001a1800780c */ /* 0x000fe20003f26270 */
[-C--:B------:R-:W-:Y:S01]  /*49a0*/  FMUL R63, R63, R12.reuse ;  /* 0x0000000c3f3f7220 */ /* 0x080fe20000400000 */
[C---:B------:R-:W-:Y:S01]  /*49b0*/  ISETP.LT.OR P2, PT, R6.reuse, 0x9, !P2 ;  /* 0x000000090600780c */ /* 0x040fe20005741670 */
[----:B------:R1:W-:Y:S01]  /*49c0*/  @!P3 STG.E.U8 desc[UR20][R16.64+0x11], R21 ;  /* 0x000011151000b986 */ /* 0x0003e2000c101114 */
[C---:B------:R-:W-:Y:S01]  /*49d0*/  ISETP.LT.OR P5, PT, R6.reuse, 0x1, !P1 ;  /* 0x000000010600780c */ /* 0x040fe20004fa1670 */
[----:B------:R-:W-:Y:S01]  /*49e0*/  FMUL R61, R61, R12 ;  /* 0x0000000c3d3d7220 */ /* 0x000fe20000400000 */
[----:B------:R-:W-:Y:S01]  /*49f0*/  ISETP.LT.OR P3, PT, R6, 0x9, !P1 ;  /* 0x000000090600780c */ /* 0x000fe20004f61670 */
[----:B------:R-:W-:Y:S01]  /*4a00*/  @!P0 STG.E.U8 desc[UR20][R16.64+0x10], R75 ;  /* 0x0000104b10008986 */ /* 0x000fe2000c101114 */
[----:B0-----:R-:W-:Y:S01]  /*4a10*/  F2FP.SATFINITE.E4M3.F32.PACK_AB_MERGE_C R5, RZ, R72, RZ ;  /* 0x00000048ff05723e */ /* 0x001fe200048070ff */
[-C--:B------:R-:W-:Y:S01]  /*4a20*/  FMUL R60, R60, R12.reuse ;  /* 0x0000000c3c3c7220 */ /* 0x080fe20000400000 */
[C---:B------:R-:W-:Y:S01]  /*4a30*/  ISETP.GE.AND P0, PT, R24.reuse, 0x21, PT ;  /* 0x000000211800780c */ /* 0x040fe20003f06270 */
[----:B------:R-:W-:Y:S01]  /*4a40*/  @!P6 STG.E.U8 desc[UR20][R14.64+0x18], R73 ;  /* 0x000018490e00e986 */ /* 0x000fe2000c101114 */
[----:B------:R-:W-:Y:S01]  /*4a50*/  ISETP.GE.AND P1, PT, R24, 0x22, PT ;  /* 0x000000221800780c */ /* 0x000fe20003f26270 */
[-C--:B------:R-:W-:Y:S01]  /*4a60*/  FMUL R59, R59, R12.reuse ;  /* 0x0000000c3b3b7220 */ /* 0x080fe20000400000 */
[----:B------:R-:W-:Y:S01]  /*4a70*/  ISETP.LT.OR P6, PT, R6, 0x1, !P0 ;  /* 0x000000010600780c */ /* 0x000fe200047c1670 */
[----:B------:R-:W-:Y:S01]  /*4a80*/  FMUL R58, R58, R12 ;  /* 0x0000000c3a3a7220 */ /* 0x000fe20000400000 */
[----:B-1----:R-:W-:Y:S01]  /*4a90*/  F2FP.SATFINITE.E4M3.F32.PACK_AB_MERGE_C R21, RZ, R70, RZ ;  /* 0x00000046ff15723e */ /* 0x002fe200048070ff */
[----:B------:R0:W-:Y:S01]  /*4aa0*/  @!P5 STG.E.U8 desc[UR20][R14.64+0x19], R5 ;  /* 0x000019050e00d986 */ /* 0x0001e2000c101114 */
[----:B------:R-:W-:Y:S01]  /*4ab0*/  ISETP.LT.OR P5, PT, R6, 0x1, !P1 ;  /* 0x000000010600780c */ /* 0x000fe20004fa1670 */
[-C--:B------:R-:W-:Y:S01]  /*4ac0*/  FMUL R57, R57, R12.reuse ;  /* 0x0000000c39397220 */ /* 0x080fe20000400000 */
[----:B------:R-:W-:Y:S01]  /*4ad0*/  F2FP.SATFINITE.E4M3.F32.PACK_AB_MERGE_C R71, RZ, R71, RZ ;  /* 0x00000047ff47723e */ /* 0x000fe200048070ff */
[----:B------:R1:W-:Y:S01]  /*4ae0*/  @!P3 STG.E.U8 desc[UR20][R16.64+0x19], R21 ;  /* 0x000019151000b986 */ /* 0x0003e2000c101114 */
[----:B------:R-:W-:Y:S01]  /*4af0*/  F2FP.SATFINITE.E4M3.F32.PACK_AB_MERGE_C R69, RZ, R69, RZ ;  /* 0x00000045ff45723e */ /* 0x000fe200048070ff */
[----:B------:R-:W-:Y:S01]  /*4b00*/  FMUL R56, R56, R12 ;  /* 0x0000000c38387220 */ /* 0x000fe20000400000 */
[----:B------:R-:W-:Y:S01]  /*4b10*/  F2FP.SATFINITE.E4M3.F32.PACK_AB_MERGE_C R25, RZ, R68, RZ ;  /* 0x00000044ff19723e */ /* 0x000fe200048070ff */
[----:B------:R-:W-:Y:S01]  /*4b20*/  @!P2 STG.E.U8 desc[UR20][R16.64+0x18], R71 ;  /* 0x000018471000a986 */ /* 0x000fe2000c101114 */
[----:B------:R-:W-:Y:S01]  /*4b30*/  ISETP.LT.OR P3, PT, R6, 0x9, !P1 ;  /* 0x000000090600780c */ /* 0x000fe20004f61670 */
[-C--:B------:R-:W-:Y:S01]  /*4b40*/  FMUL R23, R23, R12.reuse ;  /* 0x0000000c17177220 */ /* 0x080fe20000400000 */
[----:B------:R-:W-:Y:S01]  /*4b50*/  ISETP.GE.AND P2, PT, R24, 0x29, PT ;  /* 0x000000291800780c */ /* 0x000fe20003f46270 */
[----:B------:R-:W-:Y:S01]  /*4b60*/  @!P6 STG.E.U8 desc[UR20][R14.64+0x20], R69 ;  /* 0x000020450e00e986 */ /* 0x000fe2000c101114 */
[----:B------:R-:W-:Y:S01]  /*4b70*/  ISETP.LT.OR P0, PT, R6, 0x9, !P0 ;  /* 0x000000090600780c */ /* 0x000fe20004701670 */
[----:B------:R-:W-:Y:S01]  /*4b80*/  FMUL R22, R22, R12 ;  /* 0x0000000c16167220 */ /* 0x000fe20000400000 */
[----:B------:R-:W-:Y:S01]  /*4b90*/  ISETP.GE.AND P1, PT, R24, 0x2a, PT ;  /* 0x0000002a1800780c */ /* 0x000fe20003f26270 */
[----:B------:R-:W-:Y:S01]  /*4ba0*/  @!P5 STG.E.U8 desc[UR20][R14.64+0x21], R25 ;  /* 0x000021190e00d986 */ /* 0x000fe2000c101114 */
[----:B------:R-:W-:-:S02]  /*4bb0*/  ISETP.LT.OR P6, PT, R6, 0x1, !P2 ;  /* 0x000000010600780c */ /* 0x000fc400057c1670 */
[C---:B------:R-:W-:Y:S02]  /*4bc0*/  ISETP.LT.OR P5, PT, R6.reuse, 0x1, !P1 ;  /* 0x000000010600780c */ /* 0x040fe40004fa1670 */
[----:B------:R-:W-:Y:S02]  /*4bd0*/  F2FP.SATFINITE.E4M3.F32.PACK_AB_MERGE_C R67, RZ, R67, RZ ;  /* 0x00000043ff43723e */ /* 0x000fe400048070ff */
[----:B0-----:R-:W-:Y:S02]  /*4be0*/  F2FP.SATFINITE.E4M3.F32.PACK_AB_MERGE_C R5, RZ, R66, RZ ;  /* 0x00000042ff05723e */ /* 0x001fe400048070ff */
[----:B------:R-:W-:Y:S01]  /*4bf0*/  F2FP.SATFINITE.E4M3.F32.PACK_AB_MERGE_C R65, RZ, R65, RZ ;  /* 0x00000041ff41723e */ /* 0x000fe200048070ff */
[----:B------:R-:W-:Y:S01]  /*4c00*/  @!P0 STG.E.U8 desc[UR20][R16.64+0x20], R67 ;  /* 0x0000204310008986 */ /* 0x000fe2000c101114 */
[----:B-1----:R-:W-:Y:S02]  /*4c10*/  F2FP.SATFINITE.E4M3.F32.PACK_AB_MERGE_C R21, RZ, R64, RZ ;  /* 0x00000040ff15723e */ /* 0x002fe400048070ff */
[C---:B------:R-:W-:Y:S01]  /*4c20*/  ISETP.LT.OR P1, PT, R6.reuse, 0x9, !P1 ;  /* 0x000000090600780c */ /* 0x040fe20004f21670 */
[----:B------:R0:W-:Y:S01]  /*4c30*/  @!P3 STG.E.U8 desc[UR20][R16.64+0x21], R5 ;  /* 0x000021051000b986 */ /* 0x0001e2000c101114 */
[----:B------:R-:W-:-:S02]  /*4c40*/  ISETP.LT.OR P2, PT, R6, 0x9, !P2 ;  /* 0x000000090600780c */ /* 0x000fc40005741670 */
[C---:B------:R-:W-:Y:S01]  /*4c50*/  ISETP.GE.AND P3, PT, R24.reuse, 0x31, PT ;  /* 0x000000311800780c */ /* 0x040fe20003f66270 */
[----:B------:R-:W-:Y:S01]  /*4c60*/  @!P6 STG.E.U8 desc[UR20][R14.64+0x28], R65 ;  /* 0x000028410e00e986 */ /* 0x000fe2000c101114 */
[----:B------:R-:W-:Y:S02]  /*4c70*/  ISETP.GE.AND P0, PT, R24, 0x32, PT ;  /* 0x000000321800780c */ /* 0x000fe40003f06270 */
[----:B------:R-:W-:Y:S01]  /*4c80*/  F2FP.SATFINITE.E4M3.F32.PACK_AB_MERGE_C R63, RZ, R63, RZ ;  /* 0x0000003fff3f723e */ /* 0x000fe200048070ff */
[----:B------:R1:W-:Y:S01]  /*4c90*/  @!P5 STG.E.U8 desc[UR20][R14.64+0x29], R21 ;  /* 0x000029150e00d986 */ /* 0x0003e2000c101114 */
[C---:B------:R-:W-:Y:S02]  /*4ca0*/  ISETP.LT.OR P5, PT, R6.reuse, 0x1, !P3 ;  /* 0x000000010600780c */ /* 0x040fe40005fa1670 */
[----:B------:R-:W-:Y:S02]  /*4cb0*/  ISETP.LT.OR P6, PT, R6, 0x1, !P0 ;  /* 0x000000010600780c */ /* 0x000fe400047c1670 */
[----:B0-----:R-:W-:Y:S01]  /*4cc0*/  F2FP.SATFINITE.E4M3.F32.PACK_AB_MERGE_C R5, RZ, R62, RZ ;  /* 0x0000003eff05723e */ /* 0x001fe200048070ff */
[----:B------:R-:W-:Y:S01]  /*4cd0*/  @!P2 STG.E.U8 desc[UR20][R16.64+0x28], R63 ;  /* 0x0000283f1000a986 */ /* 0x000fe2000c101114 */
[----:B------:R-:W-:-:S02]  /*4ce0*/  F2FP.SATFINITE.E4M3.F32.PACK_AB_MERGE_C R61, RZ, R61, RZ ;  /* 0x0000003dff3d723e */ /* 0x000fc400048070ff */
[----:B------:R-:W-:Y:S01]  /*4cf0*/  ISETP.GE.AND P2, PT, R24, 0x3a, PT ;  /* 0x0000003a1800780c */ /* 0x000fe20003f46270 */
[----:B------:R0:W-:Y:S01]  /*4d00*/  @!P1 STG.E.U8 desc[UR20][R16.64+0x29], R5 ;  /* 0x0000290510009986 */ /* 0x0001e2000c101114 */
[----:B------:R-:W-:Y:S02]  /*4d10*/  ISETP.LT.OR P1, PT, R6, 0x9, !P3 ;  /* 0x000000090600780c */ /* 0x000fe40005f21670 */
[----:B-1----:R-:W-:Y:S01]  /*4d20*/  F2FP.SATFINITE.E4M3.F32.PACK_AB_MERGE_C R21, RZ, R60, RZ ;  /* 0x0000003cff15723e */ /* 0x002fe200048070ff */
[----:B------:R-:W-:Y:S01]  /*4d30*/  @!P5 STG.E.U8 desc[UR20][R14.64+0x30], R61 ;  /* 0x0000303d0e00d986 */ /* 0x000fe2000c101114 */
[----:B------:R-:W-:Y:S02]  /*4d40*/  ISETP.GE.AND P3, PT, R24, 0x39, PT ;  /* 0x000000391800780c */ /* 0x000fe40003f66270 */
[C---:B------:R-:W-:Y:S01]  /*4d50*/  ISETP.LT.OR P0, PT, R6.reuse, 0x9, !P0 ;  /* 0x000000090600780c */ /* 0x040fe20004701670 */
[----:B------:R1:W-:Y:S01]  /*4d60*/  @!P6 STG.E.U8 desc[UR20][R14.64+0x31], R21 ;  /* 0x000031150e00e986 */ /* 0x0003e2000c101114 */
[----:B------:R-:W-:-:S02]  /*4d70*/  ISETP.LT.OR P5, PT, R6, 0x1, !P3 ;  /* 0x000000010600780c */ /* 0x000fc40005fa1670 */
[C---:B------:R-:W-:Y:S02]  /*4d80*/  ISETP.LT.OR P6, PT, R6.reuse, 0x1, !P2 ;  /* 0x000000010600780c */ /* 0x040fe400057c1670 */
[C---:B------:R-:W-:Y:S02]  /*4d90*/  ISETP.LT.OR P3, PT, R6.reuse, 0x9, !P3 ;  /* 0x000000090600780c */ /* 0x040fe40005f61670 */
[----:B------:R-:W-:Y:S02]  /*4da0*/  ISETP.LT.OR P2, PT, R6, 0x9, !P2 ;  /* 0x000000090600780c */ /* 0x000fe40005741670 */
[----:B------:R-:W-:Y:S02]  /*4db0*/  F2FP.SATFINITE.E4M3.F32.PACK_AB_MERGE_C R59, RZ, R59, RZ ;  /* 0x0000003bff3b723e */ /* 0x000fe400048070ff */
[----:B0-----:R-:W-:Y:S02]  /*4dc0*/  F2FP.SATFINITE.E4M3.F32.PACK_AB_MERGE_C R5, RZ, R58, RZ ;  /* 0x0000003aff05723e */ /* 0x001fe400048070ff */
[----:B------:R-:W-:Y:S01]  /*4dd0*/  F2FP.SATFINITE.E4M3.F32.PACK_AB_MERGE_C R57, RZ, R57, RZ ;  /* 0x00000039ff39723e */ /* 0x000fe200048070ff */
[----:B------:R0:W-:Y:S01]  /*4de0*/  @!P1 STG.E.U8 desc[UR20][R16.64+0x30], R59 ;  /* 0x0000303b10009986 */ /* 0x0001e2000c101114 */
[----:B-1----:R-:W-:-:S02]  /*4df0*/  F2FP.SATFINITE.E4M3.F32.PACK_AB_MERGE_C R21, RZ, R56, RZ ;  /* 0x00000038ff15723e */ /* 0x002fc400048070ff */
[----:B------:R-:W-:Y:S01]  /*4e00*/  F2FP.SATFINITE.E4M3.F32.PACK_AB_MERGE_C R23, RZ, R23, RZ ;  /* 0x00000017ff17723e */ /* 0x000fe200048070ff */
[----:B------:R0:W-:Y:S01]  /*4e10*/  @!P0 STG.E.U8 desc[UR20][R16.64+0x31], R5 ;  /* 0x0000310510008986 */ /* 0x0001e2000c101114 */
[----:B------:R-:W-:-:S03]  /*4e20*/  F2FP.SATFINITE.E4M3.F32.PACK_AB_MERGE_C R25, RZ, R22, RZ ;  /* 0x00000016ff19723e */ /* 0x000fc600048070ff */
[----:B------:R0:W-:Y:S04]  /*4e30*/  @!P5 STG.E.U8 desc[UR20][R14.64+0x38], R57 ;  /* 0x000038390e00d986 */ /* 0x0001e8000c101114 */
[----:B------:R0:W-:Y:S04]  /*4e40*/  @!P6 STG.E.U8 desc[UR20][R14.64+0x39], R21 ;  /* 0x000039150e00e986 */ /* 0x0001e8000c101114 */
[----:B------:R0:W-:Y:S04]  /*4e50*/  @!P3 STG.E.U8 desc[UR20][R16.64+0x38], R23 ;  /* 0x000038171000b986 */ /* 0x0001e8000c101114 */
[----:B------:R0:W-:Y:S02]  /*4e60*/  @!P2 STG.E.U8 desc[UR20][R16.64+0x39], R25 ;  /* 0x000039191000a986 */ /* 0x0001e4000c101114 */
.L_x_101:
[----:B------:R-:W-:Y:S05]  /*4e70*/  BSYNC B0 ;  /* 0x0000000000007941 */ /* 0x000fea0003800000 */
.L_x_35:
[C---:B------:R-:W-:Y:S01]  /*4e80*/  LEA R2, P0, R8.reuse, R2, 0x1 ;  /* 0x0000000208027211 */ /* 0x040fe200078008ff */
[----:B------:R-:W-:Y:S01]  /*4e90*/  ULDC.64 UR6, c[0x0][0x650] ;  /* 0x0001940000067ab9 */ /* 0x000fe20000000a00 */
[----:B-----5:R-:W-:Y:S01]  /*4ea0*/  IMAD.U32 R4, RZ, RZ, UR16 ;  /* 0x00000010ff047e24 */ /* 0x020fe2000f8e00ff */
[----:B0-----:R-:W-:Y:S01]  /*4eb0*/  PRMT R14, RZ, 0x7610, R14 ;  /* 0x00007610ff0e7816 */ /* 0x001fe2000000000e */
[----:B------:R-:W-:Y:S01]  /*4ec0*/  IMAD.MOV.U32 R6, RZ, RZ, -0x1 ;  /* 0xffffffffff067424 */ /* 0x000fe200078e00ff */
[----:B------:R-:W-:Y:S01]  /*4ed0*/  LEA.HI.X R3, R8, R3, R0, 0x1, P0 ;  /* 0x0000000308037211 */ /* 0x000fe200000f0c00 */
[----:B------:R0:W-:Y:S01]  /*4ee0*/  SYNCS.ARRIVE.TRANS64.A1T0 RZ, [R4+UR24], RZ ;  /* 0x000000ff04ff79a7 */ /* 0x0001e20008100018 */
[----:B------:R-:W-:Y:S01]  /*4ef0*/  ISETP.GE.U32.AND P0, PT, R2, UR6, PT ;  /* 0x0000000602007c0c */ /* 0x000fe2000bf06070 */
[----:B------:R-:W-:-:S03]  /*4f00*/  IMAD.MOV.U32 R5, RZ, RZ, -0x1 ;  /* 0xffffffffff057424 */ /* 0x000fc600078e00ff */
[----:B------:R-:W-:Y:S01]  /*4f10*/  ISETP.GE.U32.AND.EX P0, PT, R3, UR7, PT, P0 ;  /* 0x0000000703007c0c */ /* 0x000fe2000bf06100 */
[----:B0-----:R-:W-:-:S12]  /*4f20*/  IMAD.MOV.U32 R4, RZ, RZ, -0x1 ;  /* 0xffffffffff047424 */ /* 0x001fd800078e00ff */
[----:B------:R-:W-:Y:S05]  /*4f30*/  @P0 BRA `(.L_x_102) ;  /* 0x0000000400600947 */ /* 0x000fea0003800000 */
[----:B------:R-:W0:Y:S01]  /*4f40*/  S2R R26, SR_CTAID.X ;  /* 0x00000000001a7919 */ /* 0x000e220000002500 */
[----:B--234-:R-:W2:Y:S01]  /*4f50*/  LDC.64 R20, c[0x0][0x628] ;  /* 0x00018a00ff147b82 */ /* 0x01cea20000000a00 */
[----:B------:R-:W-:Y:S01]  /*4f60*/  ULDC UR6, c[0x0][0x150] ;  /* 0x0000540000067ab9 */ /* 0x000fe20000000800 */
[----:B-1----:R-:W-:Y:S01]  /*4f70*/  IMAD.MOV.U32 R16, RZ, RZ, R2 ;  /* 0x000000ffff107224 */ /* 0x002fe200078e0002 */
[----:B------:R-:W1:Y:S01]  /*4f80*/  S2R R28, SR_CTAID.Y ;  /* 0x00000000001c7919 */ /* 0x000e620000002600 */
[----:B------:R-:W-:-:S04]  /*4f90*/  IMAD.MOV.U32 R17, RZ, RZ, R3 ;  /* 0x000000ffff117224 */ /* 0x000fc800078e0003 */
[----:B------:R-:W3:Y:S08]  /*4fa0*/  LDC R29, c[0x0][0x144] ;  /* 0x00005100ff1d7b82 */ /* 0x000ef00000000800 */
[----:B------:R-:W4:Y:S08]  /*4fb0*/  LDC R6, c[0x0][0x630] ;  /* 0x00018c00ff067b82 */ /* 0x000f300000000800 */
[----:B------:R-:W1:Y:S01]  /*4fc0*/  LDC.64 R24, c[0x0][0x620] ;  /* 0x00018800ff187b82 */ /* 0x000e620000000a00 */
[----:B--2---:R-:W-:-:S04]  /*4fd0*/  ISETP.NE.U32.AND P0, PT, R20, RZ, PT ;  /* 0x000000ff1400720c */ /* 0x004fc80003f05070 */
[----:B------:R-:W-:Y:S02]  /*4fe0*/  ISETP.NE.AND.EX P0, PT, R21, RZ, PT, P0 ;  /* 0x000000ff1500720c */ /* 0x000fe40003f05300 */
[----:B0-----:R-:W-:-:S05]  /*4ff0*/  I2FP.F32.U32 R4, R26 ;  /* 0x0000001a00047245 */ /* 0x001fca0000201000 */
[----:B------:R-:W-:-:S04]  /*5000*/  FMUL R4, R4, UR6 ;  /* 0x0000000604047c20 */ /* 0x000fc80008400000 */
[----:B------:R0:W2:Y:S02]  /*5010*/  F2I.U32.TRUNC.NTZ R27, R4 ;  /* 0x00000004001b7305 */ /* 0x0000a4000020f000 */
[----:B---34-:R-:W-:Y:S05]  /*5020*/  @!P0 BRA `(.L_x_103) ;  /* 0x0000000000288947 */ /* 0x018fea0003800000 */
[----:B------:R-:W3:Y:S02]  /*5030*/  LDC R5, c[0x0][0x634] ;  /* 0x00018d00ff057b82 */ /* 0x000ee40000000800 */
[----:B---3--:R-:W-:-:S05]  /*5040*/  IADD3 R17, P0, R2, R5, RZ ;  /* 0x0000000502117210 */ /* 0x008fca0007f1e0ff */
[----:B------:R-:W-:-:S04]  /*5050*/  IMAD.X R23, RZ, RZ, R3, P0 ;  /* 0x000000ffff177224 */ /* 0x000fc800000e0603 */
[----:B0-----:R-:W-:-:S04]  /*5060*/  IMAD.WIDE.U32 R4, R23, R20, RZ ;  /* 0x0000001417047225 */ /* 0x001fc800078e00ff */
[----:B------:R-:W-:-:S04]  /*5070*/  IMAD.WIDE.U32 R14, P0, R17, R21, R4 ;  /* 0x00000015110e7225 */ /* 0x000fc80007800004 */
[----:B------:R-:W-:-:S04]  /*5080*/  IMAD.WIDE.U32 R4, R17, R20, RZ ;  /* 0x0000001411047225 */ /* 0x000fc800078e00ff */
[----:B------:R-:W-:Y:S01]  /*5090*/  IMAD.X R17, RZ, RZ, RZ, P0 ;  /* 0x000000ffff117224 */ /* 0x000fe200000e06ff */
[----:B------:R-:W-:Y:S01]  /*50a0*/  IADD3 RZ, P0, R5, R14, RZ ;  /* 0x0000000e05ff7210 */ /* 0x000fe20007f1e0ff */
[----:B------:R-:W-:-:S04]  /*50b0*/  IMAD.MOV.U32 R16, RZ, RZ, R15 ;  /* 0x000000ffff107224 */ /* 0x000fc800078e000f */
[----:B------:R-:W-:-:S08]  /*50c0*/  IMAD.WIDE.U32.X R16, R23, R21, R16, P0 ;  /* 0x0000001517107225 */ /* 0x000fd000000e0410 */
.L_x_103:
[-CC-:B------:R-:W-:Y:S01]  /*50d0*/  SHF.R.U64 R22, R16, R6.reuse, R17.reuse ;  /* 0x0000000610167219 */ /* 0x180fe20000001211 */
[----:B------:R-:W3:Y:S01]  /*50e0*/  LDC.64 R32, c[0x0][0x640] ;  /* 0x00019000ff207b82 */ /* 0x000ee20000000a00 */
[----:B0-----:R-:W-:Y:S01]  /*50f0*/  SHF.R.U32.HI R4, RZ, R6, R17 ;  /* 0x00000006ff047219 */ /* 0x001fe20000011611 */
[----:B--2---:R-:W-:Y:S01]  /*5100*/  IMAD.MOV R27, RZ, RZ, -R27 ;  /* 0x000000ffff1b7224 */ /* 0x004fe200078e0a1b */
[----:B------:R-:W-:Y:S01]  /*5110*/  IADD3 R15, P0, RZ, -R22, RZ ;  /* 0x80000016ff0f7210 */ /* 0x000fe20007f1e0ff */
[----:B------:R-:W-:Y:S01]  /*5120*/  ULDC UR6, c[0x0][0x154] ;  /* 0x0000550000067ab9 */ /* 0x000fe20000000800 */
[----:B------:R-:W-:Y:S02]  /*5130*/  IMAD.MOV.U32 R17, RZ, RZ, 0x1 ;  /* 0x00000001ff117424 */ /* 0x000fe400078e00ff */
[----:B------:R-:W-:Y:S01]  /*5140*/  IMAD R27, R29, R27, R26 ;  /* 0x0000001b1d1b7224 */ /* 0x000fe200078e021a */
[----:B------:R-:W0:Y:S01]  /*5150*/  LDC R14, c[0x0][0x618] ;  /* 0x00018600ff0e7b82 */ /* 0x000e220000000800 */
[----:B------:R-:W-:-:S04]  /*5160*/  IMAD.X R5, RZ, RZ, ~R4, P0 ;  /* 0x000000ffff057224 */ /* 0x000fc800000e0e04 */
[-C--:B-1----:R-:W-:Y:S02]  /*5170*/  IMAD R6, R5, R24.reuse, RZ ;  /* 0x0000001805067224 */ /* 0x082fe400078e02ff */
[C---:B------:R-:W-:Y:S01]  /*5180*/  IMAD.WIDE.U32 R4, R15.reuse, R24, R2 ;  /* 0x000000180f047225 */ /* 0x040fe200078e0002 */
[----:B------:R-:W1:Y:S03]  /*5190*/  LDC R16, c[0x0][0x608] ;  /* 0x00018200ff107b82 */ /* 0x000e660000000800 */
[----:B------:R-:W-:Y:S01]  /*51a0*/  IMAD R15, R15, R25, R6 ;  /* 0x000000190f0f7224 */ /* 0x000fe200078e0206 */
[----:B------:R-:W-:-:S03]  /*51b0*/  I2FP.F32.U32 R6, R28 ;  /* 0x0000001c00067245 */ /* 0x000fc60000201000 */
[----:B------:R-:W-:Y:S01]  /*51c0*/  IMAD.IADD R5, R5, 0x1, R15 ;  /* 0x0000000105057824 */ /* 0x000fe200078e020f */
[----:B------:R-:W2:Y:S01]  /*51d0*/  LDC R30, c[0x0][0x658] ;  /* 0x00019600ff1e7b82 */ /* 0x000ea20000000800 */
[----:B---3--:R-:W-:Y:S01]  /*51e0*/  ISETP.NE.U32.AND P0, PT, R32, RZ, PT ;  /* 0x000000ff2000720c */ /* 0x008fe20003f05070 */
[----:B------:R-:W-:-:S03]  /*51f0*/  IMAD.MOV.U32 R15, RZ, RZ, -0x1 ;  /* 0xffffffffff0f7424 */ /* 0x000fc600078e00ff */
[----:B------:R-:W-:-:S03]  /*5200*/  ISETP.NE.AND.EX P0, PT, R33, RZ, PT, P0 ;  /* 0x000000ff2100720c */ /* 0x000fc60003f05300 */
[----:B------:R-:W3:Y:S01]  /*5210*/  LDC R25, c[0x0][0x148] ;  /* 0x00005200ff197b82 */ /* 0x000ee20000000800 */
[-CC-:B0-----:R-:W-:Y:S02]  /*5220*/  SHF.R.U64 R20, R4, R14.reuse, R5.reuse ;  /* 0x0000000e04147219 */ /* 0x181fe40000001205 */
[----:B------:R-:W-:Y:S01]  /*5230*/  SHF.R.U32.HI R5, RZ, R14, R5 ;  /* 0x0000000eff057219 */ /* 0x000fe20000011605 */
[----:B------:R-:W-:-:S04]  /*5240*/  FMUL R14, R6, UR6 ;  /* 0x00000006060e7c20 */ /* 0x000fc80008400000 */
[----:B------:R-:W0:Y:S01]  /*5250*/  LDC R26, c[0x0][0x600] ;  /* 0x00018000ff1a7b82 */ /* 0x000e220000000800 */
[----:B------:R4:W0:Y:S01]  /*5260*/  F2I.U32.TRUNC.NTZ R23, R14 ;  /* 0x0000000e00177305 */ /* 0x000822000020f000 */
[-CC-:B-1----:R-:W-:Y:S02]  /*5270*/  SHF.R.U64 R6, R20, R16.reuse, R5.reuse ;  /* 0x0000001014067219 */ /* 0x182fe40000001205 */
[----:B------:R-:W-:-:S04]  /*5280*/  SHF.R.U32.HI R5, RZ, R16, R5 ;  /* 0x00000010ff057219 */ /* 0x000fc80000011605 */
[----:B------:R-:W1:Y:S01]  /*5290*/  LDC R31, c[0x0][0x648] ;  /* 0x00019200ff1f7b82 */ /* 0x000e620000000800 */
[-CC-:B--2---:R-:W-:Y:S02]  /*52a0*/  SHF.R.U64 R24, R6, R30.reuse, R5.reuse ;  /* 0x0000001e06187219 */ /* 0x184fe40000001205 */
[-C--:B------:R-:W-:Y:S02]  /*52b0*/  SHF.L.U32 R15, R15, R30.reuse, RZ ;  /* 0x0000001e0f0f7219 */ /* 0x080fe400000006ff */
[-C--:B------:R-:W-:Y:S01]  /*52c0*/  SHF.R.U32.HI R5, RZ, R30.reuse, R5 ;  /* 0x0000001eff057219 */ /* 0x080fe20000011605 */
[----:B------:R-:W-:Y:S01]  /*52d0*/  IMAD.MOV.U32 R4, RZ, RZ, R24 ;  /* 0x000000ffff047224 */ /* 0x000fe200078e0018 */
[----:B------:R-:W-:Y:S01]  /*52e0*/  SHF.L.U32 R30, R17, R30, RZ ;  /* 0x0000001e111e7219 */ /* 0x000fe200000006ff */
[----:B------:R-:W2:Y:S01]  /*52f0*/  LDC R34, c[0x0][0x638] ;  /* 0x00018e00ff227b82 */ /* 0x000ea20000000800 */
[----:B------:R-:W-:-:S07]  /*5300*/  LOP3.LUT R29, RZ, R15, RZ, 0x33, !PT ;  /* 0x0000000fff1d7212 */ /* 0x000fce00078e33ff */
[----:B------:R-:W0:Y:S01]  /*5310*/  LDC R35, c[0x0][0x610] ;  /* 0x00018400ff237b82 */ /* 0x000e220000000800 */
        /* <DEDUP_REMOVED lines=11> */
.L_x_104:
[----:B-1----:R-:W-:Y:S01]  /*53d0*/  SHF.R.U64 R4, R4, R31, R5 ;  /* 0x0000001f04047219 */ /* 0x002fe20000001205 */
[----:B0-----:R-:W-:Y:S01]  /*53e0*/  VIADD R17, R26, 0xffffffff ;  /* 0xffffffff1a117836 */ /* 0x001fe20000000000 */
[----:B------:R-:W-:Y:S01]  /*53f0*/  LOP3.LUT R15, R6, R29, RZ, 0xc0, !PT ;  /* 0x0000001d060f7212 */ /* 0x000fe200078ec0ff */
[----:B------:R-:W-:Y:S02]  /*5400*/  IMAD.MOV R23, RZ, RZ, -R23 ;  /* 0x000000ffff177224 */ /* 0x000fe400078e0a17 */
[----:B------:R-:W-:Y:S02]  /*5410*/  IMAD.MOV R5, RZ, RZ, -R4 ;  /* 0x000000ffff057224 */ /* 0x000fe400078e0a04 */
[----:B------:R-:W-:Y:S01]  /*5420*/  IMAD R6, R30, R4, R15 ;  /* 0x000000041e067224 */ /* 0x000fe200078e020f */
[----:B------:R-:W-:Y:S01]  /*5430*/  LOP3.LUT R15, R20, R17, RZ, 0xc0, !PT ;  /* 0x00000011140f7212 */ /* 0x000fe200078ec0ff */
[----:B---3--:R-:W-:Y:S02]  /*5440*/  @P4 IMAD R27, R25, R23, R28 ;  /* 0x00000017191b4224 */ /* 0x008fe400078e021c */
[----:B--2---:R-:W-:-:S02]  /*5450*/  IMAD R4, R5, R34, R24 ;  /* 0x0000002205047224 */ /* 0x004fc400078e0218 */
[----:B------:R-:W-:Y:S02]  /*5460*/  IMAD R6, R6, R35, R27 ;  /* 0x0000002306067224 */ /* 0x000fe400078e021b */
[----:B------:R-:W-:Y:S02]  /*5470*/  IMAD R5, R4, R26, R15 ;  /* 0x0000001a04057224 */ /* 0x000fe400078e020f */
[----:B------:R-:W-:-:S03]  /*5480*/  IMAD.MOV.U32 R14, RZ, RZ, 0x1 ;  /* 0x00000001ff0e7424 */ /* 0x000fc600078e00ff */
[----:B------:R-:W-:Y:S02]  /*5490*/  SEL R4, R5, R6, !P4 ;  /* 0x0000000605047207 */ /* 0x000fe40006000000 */
[----:B------:R-:W-:Y:S01]  /*54a0*/  SEL R6, R6, R5, !P4 ;  /* 0x0000000506067207 */ /* 0x000fe20006000000 */
[----:B------:R-:W-:-:S07]  /*54b0*/  IMAD.MOV.U32 R5, RZ, RZ, R22 ;  /* 0x000000ffff057224 */ /* 0x000fce00078e0016 */
.L_x_102:
[----:B------:R-:W-:Y:S02]  /*54c0*/  LOP3.LUT P0, RZ, R14, 0xff, RZ, 0xc0, !PT ;  /* 0x000000ff0eff7812 */ /* 0x000fe4000780c0ff */
[----:B------:R-:W-:-:S11]  /*54d0*/  LOP3.LUT R87, R87, 0x1, RZ, 0x3c, !PT ;  /* 0x0000000157577812 */ /* 0x000fd600078e3cff */
[----:B------:R-:W-:Y:S05]  /*54e0*/  @P0 BRA `(.L_x_105) ;  /* 0xffffffbc00ec0947 */ /* 0x000fea000383ffff */
[----:B------:R-:W-:Y:S05]  /*54f0*/  EXIT ;  /* 0x000000000000794d */ /* 0x000fea0003800000 */
.L_x_13:
[----:B------:R-:W-:-:S08]  /*5500*/  ISETP.NE.AND P0, PT, R20, RZ, PT ;  /* 0x000000ff1400720c */ /* 0x000fd00003f05270 */
[----:B-----5:R-:W0:-:S00]  /*5510*/  USETMAXREG.DEALLOC.CTAPOOL 0x28 ;  /* 0x00000028000079c8 */ /* 0x020e0000080e0500 */
[----:B------:R-:W-:Y:S05]  /*5520*/  @P0 EXIT ;  /* 0x000000000000094d */ /* 0x000fea0003800000 */
[----:B0-----:R-:W-:Y:S01]  /*5530*/  LOP3.LUT P0, RZ, R16, 0xff, RZ, 0xc0, !PT ;  /* 0x000000ff10ff7812 */ /* 0x001fe2000780c0ff */
[----:B------:R-:W-:Y:S02]  /*5540*/  IMAD.MOV.U32 R12, RZ, RZ, 0x1 ;  /* 0x00000001ff0c7424 */ /* 0x000fe400078e00ff */
[----:B------:R-:W-:-:S10]  /*5550*/  IMAD.MOV.U32 R15, RZ, RZ, RZ ;  /* 0x000000ffff0f7224 */ /* 0x000fd400078e00ff */
[----:B------:R-:W-:Y:S05]  /*5560*/  @!P0 BRA `(.L_x_106) ;  /* 0x0000000c00008947 */ /* 0x000fea0003800000 */
[----:B------:R-:W-:Y:S01]  /*5570*/  LOP3.LUT P0, RZ, R11, 0x1f, RZ, 0xc0, !PT ;  /* 0x0000001f0bff7812 */ /* 0x000fe2000780c0ff */
[----:B------:R-:W-:Y:S01]  /*5580*/  ULDC UR5, c[0x0][0x658] ;  /* 0x0001960000057ab9 */ /* 0x000fe20000000800 */
[----:B------:R-:W-:Y:S01]  /*5590*/  UMOV UR6, 0xffffffff ;  /* 0xffffffff00067882 */ /* 0x000fe20000000000 */
[----:B------:R-:W-:Y:S01]  /*55a0*/  BSSY B0, `(.L_x_106) ;  /* 0x00000bc000007945 */ /* 0x000fe20003800000 */
[----:B------:R-:W-:Y:S01]  /*55b0*/  USHF.L.U32 UR6, UR6, UR5, URZ ;  /* 0x0000000506067299 */ /* 0x000fe2000800063f */
[C---:B------:R-:W-:Y:S01]  /*55c0*/  ISETP.NE.AND P2, PT, R10.reuse, RZ, PT ;  /* 0x000000ff0a00720c */ /* 0x040fe20003f45270 */
[----:B------:R-:W-:Y:S01]  /*55d0*/  IMAD.MOV.U32 R14, RZ, RZ, 0x1 ;  /* 0x00000001ff0e7424 */ /* 0x000fe200078e00ff */
[----:B------:R-:W-:Y:S01]  /*55e0*/  ISETP.NE.OR P0, PT, R10, RZ, !P0 ;  /* 0x000000ff0a00720c */ /* 0x000fe20004705670 */
[----:B------:R-:W-:Y:S01]  /*55f0*/  IMAD.MOV.U32 R12, RZ, RZ, 0x1 ;  /* 0x00000001ff0c7424 */ /* 0x000fe200078e00ff */
[----:B------:R-:W-:Y:S01]  /*5600*/  LOP3.LUT R13, R7, 0x2, RZ, 0xfc, !PT ;  /* 0x00000002070d7812 */ /* 0x000fe200078efcff */
[----:B------:R-:W-:Y:S01]  /*5610*/  IMAD.MOV.U32 R15, RZ, RZ, RZ ;  /* 0x000000ffff0f7224 */ /* 0x000fe200078e00ff */
[----:B------:R-:W-:Y:S01]  /*5620*/  ULDC UR4, c[0x0][0x600] ;  /* 0x0001800000047ab9 */ /* 0x000fe20000000800 */
[----:B------:R-:W-:Y:S01]  /*5630*/  UMOV UR7, 0x1 ;  /* 0x0000000100077882 */ /* 0x000fe20000000000 */
[----:B------:R-:W-:-:S02]  /*5640*/  UIADD3 UR22, UR13, 0x1, URZ ;  /* 0x000000010d167890 */ /* 0x000fc4000fffe03f */
[----:B------:R-:W-:Y:S02]  /*5650*/  UIADD3 UR16, UR4, -0x1, URZ ;  /* 0xffffffff04107890 */ /* 0x000fe4000fffe03f */
[----:B------:R-:W-:Y:S02]  /*5660*/  USHF.L.U32 UR18, UR7, UR5, URZ ;  /* 0x0000000507127299 */ /* 0x000fe4000800063f */
[----:B------:R-:W-:Y:S01]  /*5670*/  ULOP3.LUT UR17, URZ, UR6, URZ, 0x33, !UPT ;  /* 0x000000063f117292 */ /* 0x000fe2000f8e333f */
[----:B------:R-:W-:-:S11]  /*5680*/  ULDC.64 UR20, c[0x0][0x198] ;  /* 0x0000660000147ab9 */ /* 0x000fd60000000a00 */
.L_x_118:
[----:B------:R-:W-:-:S03]  /*5690*/  UMOV UR4, 0xffffffff ;  /* 0xffffffff00047882 */ /* 0x000fc60000000000 */
[----:B------:R-:W-:Y:S05]  /*56a0*/  BRA.DIV UR4, `(.L_x_107) ;  /* 0x0000001204187947 */ /* 0x000fea000b800000 */
[----:B------:R-:W-:-:S13]  /*56b0*/  ELECT P1, URZ, PT ;  /* 0x00000000003f782f */ /* 0x000fda0003820000 */
.L_x_133:
[----:B------:R-:W0:Y:S01]  /*56c0*/  LDC R10, c[0x0][0x28c] ;  /* 0x0000a300ff0a7b82 */ /* 0x000e220000000800 */
[----:B------:R-:W-:Y:S01]  /*56d0*/  BSSY B1, `(.L_x_108) ;  /* 0x0000035000017945 */ /* 0x000fe20003800000 */
[----:B0-----:R-:W-:-:S13]  /*56e0*/  ISETP.LT.OR P1, PT, R10, 0x1, !P1 ;  /* 0x000000010a00780c */ /* 0x001fda0004f21670 */
[----:B------:R-:W-:Y:S05]  /*56f0*/  @P1 BRA `(.L_x_109) ;  /* 0x0000000000c81947 */ /* 0x000fea0003800000 */
[----:B------:R-:W-:Y:S02]  /*5700*/  IMAD.SHL.U32 R16, R4, 0x40, RZ ;  /* 0x0000004004107824 */ /* 0x000fe400078e00ff */
[----:B------:R-:W-:Y:S02]  /*5710*/  IMAD.SHL.U32 R17, R6, 0x40, RZ ;  /* 0x0000004006117824 */ /* 0x000fe400078e00ff */
[----:B------:R-:W-:Y:S02]  /*5720*/  IMAD.MOV.U32 R18, RZ, RZ, RZ ;  /* 0x000000ffff127224 */ /* 0x000fe400078e00ff */
[----:B------:R-:W-:Y:S02]  /*5730*/  IMAD.U32 R20, RZ, RZ, UR22 ;  /* 0x00000016ff147e24 */ /* 0x000fe4000f8e00ff */
[----:B------:R-:W-:Y:S02]  /*5740*/  IMAD.MOV.U32 R4, RZ, RZ, R12 ;  /* 0x000000ffff047224 */ /* 0x000fe400078e000c */
[----:B------:R-:W-:-:S07]  /*5750*/  IMAD.MOV.U32 R6, RZ, RZ, R15 ;  /* 0x000000ffff067224 */ /* 0x000fce00078e000f */
.L_x_113:
[----:B------:R-:W0:Y:S01]  /*5760*/  S2R R11, SR_CgaCtaId ;  /* 0x00000000000b7919 */ /* 0x000e220000008800 */
[----:B------:R-:W-:-:S04]  /*5770*/  MOV R10, 0x400 ;  /* 0x00000400000a7802 */ /* 0x000fc80000000f00 */
[----:B0-----:R-:W-:Y:S02]  /*5780*/  LEA R21, R11, R10, 0x18 ;  /* 0x0000000a0b157211 */ /* 0x001fe400078ec0ff */
[----:B------:R-:W-:Y:S01]  /*5790*/  SHF.L.U32 R10, R4, 0x1f, RZ ;  /* 0x0000001f040a7819 */ /* 0x000fe200000006ff */
[----:B------:R-:W0:Y:S02]  /*57a0*/  @!P2 LDC R11, c[0x0][0x500] ;  /* 0x00014000ff0bab82 */ /* 0x000e240000000800 */
[----:B------:R-:W-:-:S04]  /*57b0*/  IMAD R19, R6, 0x8, R21 ;  /* 0x0000000806137824 */ /* 0x000fc800078e0215 */
[----:B------:R-:W1:Y:S02]  /*57c0*/  SYNCS.PHASECHK.TRANS64.TRYWAIT P1, [R19+URZ+0x30], R10 ;  /* 0x0000300a130075a7 */ /* 0x000e64000802017f */
[----:B-1----:R-:W-:Y:S05]  /*57d0*/  @!P1 BRA `(.L_x_110) ;  /* 0x0000000c00ec9947 */ /* 0x002fea0003800000 */
.L_x_134:
[----:B-1----:R-:W-:Y:S01]  /*57e0*/  PRMT R10, R13, 0x9910, RZ ;  /* 0x000099100d0a7816 */ /* 0x002fe200000000ff */
[----:B0-----:R0:W-:Y:S03]  /*57f0*/  @!P2 SYNCS.ARRIVE.TRANS64 RZ, [R19+URZ], R11 ;  /* 0x0000000b13ffa9a7 */ /* 0x0011e6000800003f */
[----:B------:R-:W-:-:S13]  /*5800*/  ISETP.NE.AND P1, PT, R10, 0x2, PT ;  /* 0x000000020a00780c */ /* 0x000fda0003f25270 */
[----:B0-----:R-:W-:Y:S05]  /*5810*/  @P1 BRA `(.L_x_111) ;  /* 0x0000000000041947 */ /* 0x001fea0003800000 */
[----:B------:R-:W-:Y:S01]  /*5820*/  BPT.TRAP 0x1 ;  /* 0x000000040000795c */ /* 0x000fe20000300000 */
.L_x_111:
[----:B------:R-:W-:Y:S05]  /*5830*/  @P0 BRA `(.L_x_112) ;  /* 0x0000000000040947 */ /* 0x000fea0003800000 */
[----:B------:R-:W-:Y:S01]  /*5840*/  BPT.TRAP 0x1 ;  /* 0x000000040000795c */ /* 0x000fe20000300000 */
.L_x_112:
[----:B------:R-:W-:Y:S01]  /*5850*/  IMAD R21, R6, 0x1000, R21 ;  /* 0x0000100006157824 */ /* 0x000fe200078e0215 */
[----:B------:R-:W-:Y:S01]  /*5860*/  R2UR UR9, R19 ;  /* 0x00000000130972ca */ /* 0x000fe200000e0000 */
[----:B------:R-:W-:Y:S01]  /*5870*/  VIADD R20, R20, 0xffffffff ;  /* 0xffffffff14147836 */ /* 0x000fe20000000000 */
[----:B------:R-:W-:Y:S01]  /*5880*/  UIADD3 UR4, UP0, UR20, 0xf0, URZ ;  /* 0x000000f014047890 */ /* 0x000fe2000ff1e03f */
[----:B------:R-:W-:Y:S01]  /*5890*/  R2UR UR11, R17 ;  /* 0x00000000110b72ca */ /* 0x000fe200000e0000 */
[----:B------:R-:W-:Y:S01]  /*58a0*/  UIADD3 UR24, UP1, UR20, 0x1f0, URZ ;  /* 0x000001f014187890 */ /* 0x000fe2000ff3e03f */
[----:B------:R-:W-:Y:S01]  /*58b0*/  R2UR UR8, R21 ;  /* 0x00000000150872ca */ /* 0x000fe200000e0000 */
[----:B------:R-:W-:Y:S01]  /*58c0*/  UIADD3.X UR5, URZ, UR21, URZ, UP0, !UPT ;  /* 0x000000153f057290 */ /* 0x000fe200087fe43f */
[----:B------:R-:W-:Y:S01]  /*58d0*/  R2UR UR10, R18 ;  /* 0x00000000120a72ca */ /* 0x000fe200000e0000 */
[----:B------:R-:W-:Y:S01]  /*58e0*/  VIADD R6, R6, 0x1 ;  /* 0x0000000106067836 */ /* 0x000fe20000000000 */
[----:B------:R-:W-:Y:S01]  /*58f0*/  R2UR UR12, R5 ;  /* 0x00000000050c72ca */ /* 0x000fe200000e0000 */
[----:B------:R-:W-:Y:S01]  /*5900*/  UIADD3.X UR25, URZ, UR21, URZ, UP1, !UPT ;  /* 0x000000153f197290 */ /* 0x000fe20008ffe43f */
[----:B------:R-:W-:Y:S01]  /*5910*/  R2UR UR19, R16 ;  /* 0x00000000101372ca */ /* 0x000fe200000e0000 */
[----:B------:R-:W-:Y:S01]  /*5920*/  UMOV UR6, 0x0 ;  /* 0x0000000000067882 */ /* 0x000fe20000000000 */
[----:B------:R-:W-:Y:S01]  /*5930*/  ISETP.GT.AND P3, PT, R20, 0x1, PT ;  /* 0x000000011400780c */ /* 0x000fe20003f64270 */
[----:B------:R-:W-:Y:S01]  /*5940*/  UMOV UR7, 0x10000000 ;  /* 0x1000000000077882 */ /* 0x000fe20000000000 */
[----:B------:R-:W-:Y:S01]  /*5950*/  ISETP.NE.AND P1, PT, R6, 0x6, PT ;  /* 0x000000060600780c */ /* 0x000fe20003f25270 */
[----:B------:R-:W-:-:S02]  /*5960*/  VIADD R18, R18, 0x40 ;  /* 0x0000004012127836 */ /* 0x000fc40000000000 */
[----:B------:R-:W-:Y:S01]  /*5970*/  UIADD3 UR14, UR8, 0x180, URZ ;  /* 0x00000180080e7890 */ /* 0x000fe2000fffe03f */
[----:B------:R-:W-:Y:S01]  /*5980*/  SEL R11, RZ, 0x1, P1 ;  /* 0x00000001ff0b7807 */ /* 0x000fe20000800000 */
[----:B------:R-:W-:Y:S01]  /*5990*/  UIADD3 UR15, UR8, 0x6180, URZ ;  /* 0x00006180080f7890 */ /* 0x000fe2000fffe03f */
[----:B------:R-:W-:Y:S02]  /*59a0*/  SEL R6, R6, RZ, P1 ;  /* 0x000000ff06067207 */ /* 0x000fe40000800000 */
[----:B------:R-:W-:Y:S02]  /*59b0*/  LOP3.LUT R4, R4, R11, RZ, 0x3c, !PT ;  /* 0x0000000b04047212 */ /* 0x000fe400078e3cff */
[----:B------:R-:W-:Y:S02]  /*59c0*/  UMOV UR8, UR14 ;  /* 0x0000000e00087c82 */ /* 0x000fe40008000000 */
[----:B------:R0:W-:Y:S02]  /*59d0*/  UTMALDG.3D [UR8], [UR4], desc[UR6] ;  /* 0x00000608040075b4 */ /* 0x0001e40008011000 */
[----:B0-----:R-:W-:Y:S01]  /*59e0*/  UMOV UR8, UR15 ;  /* 0x0000000f00087c82 */ /* 0x001fe20008000000 */
[----:B------:R-:W-:-:S02]  /*59f0*/  UMOV UR11, UR19 ;  /* 0x00000013000b7c82 */ /* 0x000fc40008000000 */
[----:B------:R0:W-:Y:S02]  /*5a00*/  UTMALDG.3D [UR8], [UR24], desc[UR6] ;  /* 0x00000608180075b4 */ /* 0x0001e40008011000 */
[----:B0-----:R-:W-:Y:S05]  /*5a10*/  @P3 BRA `(.L_x_113) ;  /* 0xfffffffc00503947 */ /* 0x001fea000383ffff */
.L_x_109:
[----:B------:R-:W-:Y:S05]  /*5a20*/  BSYNC B1 ;  /* 0x0000000000017941 */ /* 0x000fea0003800000 */
.L_x_108:
[----:B------:R-:W-:Y:S01]  /*5a30*/  LOP3.LUT P5, RZ, R14, 0xff, RZ, 0xc0, !PT ;  /* 0x000000ff0eff7812 */ /* 0x000fe200078ac0ff */
[----:B------:R-:W-:Y:S01]  /*5a40*/  VIADD R6, R15, UR13 ;  /* 0x0000000d0f067c36 */ /* 0x000fe20008000000 */
[----:B------:R-:W-:Y:S01]  /*5a50*/  ULDC.64 UR4, c[0x0][0x650] ;  /* 0x0001940000047ab9 */ /* 0x000fe20000000a00 */
[----:B------:R-:W-:Y:S01]  /*5a60*/  IMAD.U32 R11, RZ, RZ, UR13 ;  /* 0x0000000dff0b7e24 */ /* 0x000fe2000f8e00ff */
[----:B------:R-:W-:Y:S01]  /*5a70*/  UISETP.GE.U32.AND UP0, UPT, UR13, 0x6, UPT ;  /* 0x000000060d00788c */ /* 0x000fe2000bf06070 */
[----:B------:R-:W-:Y:S01]  /*5a80*/  BSSY B1, `(.L_x_114) ;  /* 0x000006b000017945 */ /* 0x000fe20003800000 */
[----:B------:R-:W-:Y:S02]  /*5a90*/  ISETP.GT.U32.AND P1, PT, R6, 0x5, PT ;  /* 0x000000050600780c */ /* 0x000fe40003f24070 */
[----:B------:R-:W-:Y:S02]  /*5aa0*/  PRMT R14, RZ, 0x7610, R14 ;  /* 0x00007610ff0e7816 */ /* 0x000fe4000000000e */
[----:B------:R-:W-:-:S02]  /*5ab0*/  ISETP.LT.U32.AND P1, PT, R11, 0x6, P1 ;  /* 0x000000060b00780c */ /* 0x000fc40000f21070 */
[----:B------:R-:W-:Y:S01]  /*5ac0*/  PLOP3.LUT P3, PT, PT, PT, UP0, 0x80, 0x0 ;  /* 0x000000000000781c */ /* 0x000fe20003f6f008 */
[----:B------:R-:W0:Y:S01]  /*5ad0*/  @P5 S2R R5, SR_CgaCtaId ;  /* 0x0000000000055919 */ /* 0x000e220000008800 */
[----:B------:R-:W-:-:S04]  /*5ae0*/  @P5 MOV R4, 0x400 ;  /* 0x0000040000045802 */ /* 0x000fc80000000f00 */
[----:B0-----:R-:W-:Y:S01]  /*5af0*/  @P5 LEA R10, R5, R4, 0x18 ;  /* 0x00000004050a5211 */ /* 0x001fe200078ec0ff */
[----:B------:R-:W-:-:S03]  /*5b00*/  IMAD.WIDE.U32 R4, R6, -0x55555555, RZ ;  /* 0xaaaaaaab06047825 */ /* 0x000fc600078e00ff */
[----:B------:R0:W-:Y:S01]  /*5b10*/  @P5 SYNCS.ARRIVE.TRANS64.A1T0 RZ, [R10+URZ+0x98], RZ ;  /* 0x000098ff0aff59a7 */ /* 0x0001e2000810003f */
[----:B------:R-:W-:Y:S01]  /*5b20*/  IADD3 R2, P5, R2, R8, RZ ;  /* 0x0000000802027210 */ /* 0x000fe20007fbe0ff */
[----:B------:R-:W-:Y:S01]  /*5b30*/  IMAD.MOV.U32 R4, RZ, RZ, -0x1 ;  /* 0xffffffffff047424 */ /* 0x000fe200078e00ff */
[----:B------:R-:W-:Y:S02]  /*5b40*/  SHF.R.U32.HI R11, RZ, 0x2, R5 ;  /* 0x00000002ff0b7819 */ /* 0x000fe40000011605 */
[----:B------:R-:W-:Y:S01]  /*5b50*/  SEL R5, RZ, 0x1, !P1 ;  /* 0x00000001ff057807 */ /* 0x000fe20004800000 */
[----:B------:R-:W-:Y:S01]  /*5b60*/  IMAD.X R3, R3, 0x1, R0, P5 ;  /* 0x0000000103037824 */ /* 0x000fe200028e0600 */
[----:B------:R-:W-:Y:S01]  /*5b70*/  ISETP.GE.U32.AND P1, PT, R2, UR4, PT ;  /* 0x0000000402007c0c */ /* 0x000fe2000bf26070 */
[----:B------:R-:W-:Y:S01]  /*5b80*/  IMAD R15, R11, -0x6, R6 ;  /* 0xfffffffa0b0f7824 */ /* 0x000fe200078e0206 */
[----:B------:R-:W-:Y:S01]  /*5b90*/  LOP3.LUT R12, R12, R5, RZ, 0x3c, !PT ;  /* 0x000000050c0c7212 */ /* 0x000fe200078e3cff */
[----:B------:R-:W-:Y:S01]  /*5ba0*/  IMAD.MOV.U32 R6, RZ, RZ, -0x1 ;  /* 0xffffffffff067424 */ /* 0x000fe200078e00ff */
[----:B------:R-:W-:Y:S01]  /*5bb0*/  ISETP.GE.U32.AND.EX P1, PT, R3, UR5, PT, P1 ;  /* 0x0000000503007c0c */ /* 0x000fe2000bf26110 */
[----:B------:R-:W-:Y:S01]  /*5bc0*/  IMAD.MOV.U32 R5, RZ, RZ, -0x1 ;  /* 0xffffffffff057424 */ /* 0x000fe200078e00ff */
[----:B------:R-:W-:-:S02]  /*5bd0*/  @P3 LOP3.LUT R12, R12, 0x1, R11, 0x78, !PT ;  /* 0x000000010c0c3812 */ /* 0x000fc400078e780b */
[----:B0-----:R-:W-:-:S09]  /*5be0*/  PRMT R10, RZ, 0x7610, R10 ;  /* 0x00007610ff0a7816 */ /* 0x001fd2000000000a */
[----:B------:R-:W-:Y:S05]  /*5bf0*/  @P1 BRA `(.L_x_115) ;  /* 0x00000004004c1947 */ /* 0x000fea0003800000 */
[----:B------:R-:W0:Y:S01]  /*5c00*/  S2R R17, SR_CTAID.X ;  /* 0x0000000000117919 */ /* 0x000e220000002500 */
[----:B------:R-:W-:Y:S01]  /*5c10*/  ULDC.64 UR4, c[0x0][0x628] ;  /* 0x00018a0000047ab9 */ /* 0x000fe20000000a00 */
[----:B------:R-:W1:Y:S01]  /*5c20*/  LDC R18, c[0x0][0x144] ;  /* 0x00005100ff127b82 */ /* 0x000e620000000800 */
[----:B------:R-:W-:Y:S01]  /*5c30*/  ISETP.NE.U32.AND P1, PT, RZ, UR4, PT ;  /* 0x00000004ff007c0c */ /* 0x000fe2000bf25070 */
[----:B------:R-:W2:Y:S01]  /*5c40*/  S2R R6, SR_CTAID.Y ;  /* 0x0000000000067919 */ /* 0x000ea20000002600 */
[----:B------:R-:W-:Y:S01]  /*5c50*/  ULDC UR6, c[0x0][0x150] ;  /* 0x0000540000067ab9 */ /* 0x000fe20000000800 */
[----:B------:R-:W-:Y:S01]  /*5c60*/  ULDC UR7, c[0x0][0x630] ;  /* 0x00018c0000077ab9 */ /* 0x000fe20000000800 */
[----:B------:R-:W-:Y:S01]  /*5c70*/  ISETP.NE.AND.EX P1, PT, RZ, UR5, PT, P1 ;  /* 0x00000005ff007c0c */ /* 0x000fe2000bf25310 */
[----:B------:R-:W-:Y:S01]  /*5c80*/  IMAD.MOV.U32 R4, RZ, RZ, R2 ;  /* 0x000000ffff047224 */ /* 0x000fe200078e0002 */
[----:B0-----:R-:W-:-:S05]  /*5c90*/  I2FP.F32.U32 R5, R17 ;  /* 0x0000001100057245 */ /* 0x001fca0000201000 */
[----:B------:R-:W-:Y:S01]  /*5ca0*/  FMUL R20, R5, UR6 ;  /* 0x0000000605147c20 */ /* 0x000fe20008400000 */
[----:B------:R-:W-:-:S05]  /*5cb0*/  IMAD.MOV.U32 R5, RZ, RZ, R3 ;  /* 0x000000ffff057224 */ /* 0x000fca00078e0003 */
[----:B--2---:R-:W-:Y:S05]  /*5cc0*/  @!P1 BRA `(.L_x_116) ;  /* 0x0000000000289947 */ /* 0x004fea0003800000 */
[----:B------:R-:W-:Y:S02]  /*5cd0*/  ULDC UR6, c[0x0][0x634] ;  /* 0x00018d0000067ab9 */ /* 0x000fe40000000800 */
[----:B------:R-:W-:-:S05]  /*5ce0*/  IADD3 R5, P1, R2, UR6, RZ ;  /* 0x0000000602057c10 */ /* 0x000fca000ff3e0ff */
[----:B------:R-:W-:-:S04]  /*5cf0*/  IMAD.X R19, RZ, RZ, R3, P1 ;  /* 0x000000ffff137224 */ /* 0x000fc800008e0603 */
[----:B------:R-:W-:-:S04]  /*5d00*/  IMAD.WIDE.U32 R10, R19, UR4, RZ ;  /* 0x00000004130a7c25 */ /* 0x000fc8000f8e00ff */
[----:B------:R-:W-:-:S04]  /*5d10*/  IMAD.WIDE.U32 R10, P1, R5, UR5, R10 ;  /* 0x00000005050a7c25 */ /* 0x000fc8000f82000a */
[----:B------:R-:W-:-:S04]  /*5d20*/  IMAD.WIDE.U32 R4, R5, UR4, RZ ;  /* 0x0000000405047c25 */ /* 0x000fc8000f8e00ff */
[----:B------:R-:W-:Y:S01]  /*5d30*/  IMAD.MOV.U32 R4, RZ, RZ, R11 ;  /* 0x000000ffff047224 */ /* 0x000fe200078e000b */
[----:B------:R-:W-:Y:S01]  /*5d40*/  IADD3 RZ, P3, R5, R10, RZ ;  /* 0x0000000a05ff7210 */ /* 0x000fe20007f7e0ff */
[----:B------:R-:W-:-:S04]  /*5d50*/  IMAD.X R5, RZ, RZ, RZ, P1 ;  /* 0x000000ffff057224 */ /* 0x000fc800008e06ff */
[----:B------:R-:W-:-:S08]  /*5d60*/  IMAD.WIDE.U32.X R4, R19, UR5, R4, P3 ;  /* 0x0000000513047c25 */ /* 0x000fd000098e0404 */
.L_x_116:
[--C-:B------:R-:W-:Y:S01]  /*5d70*/  SHF.R.U64 R16, R4, UR7, R5.reuse ;  /* 0x0000000704107c19 */ /* 0x100fe20008001205 */
[----:B------:R-:W0:Y:S01]  /*5d80*/  F2I.U32.TRUNC.NTZ R20, R20 ;  /* 0x0000001400147305 */ /* 0x000e22000020f000 */
[----:B------:R-:W-:Y:S01]  /*5d90*/  SHF.R.U32.HI R4, RZ, UR7, R5 ;  /* 0x00000007ff047c19 */ /* 0x000fe20008011605 */
[----:B------:R-:W-:Y:S01]  /*5da0*/  ULDC.64 UR4, c[0x0][0x620] ;  /* 0x0001880000047ab9 */ /* 0x000fe20000000a00 */
[----:B------:R-:W-:Y:S01]  /*5db0*/  IADD3 R11, P1, RZ, -R16, RZ ;  /* 0x80000010ff0b7210 */ /* 0x000fe20007f3e0ff */
[----:B------:R-:W-:Y:S01]  /*5dc0*/  ULDC.64 UR6, c[0x0][0x640] ;  /* 0x0001900000067ab9 */ /* 0x000fe20000000a00 */
[----:B------:R-:W2:Y:S03]  /*5dd0*/  LDC R21, c[0x0][0x148] ;  /* 0x00005200ff157b82 */ /* 0x000ea60000000800 */
[----:B------:R-:W-:Y:S01]  /*5de0*/  IMAD.X R4, RZ, RZ, ~R4, P1 ;  /* 0x000000ffff047224 */ /* 0x000fe200008e0e04 */
[----:B------:R-:W-:-:S03]  /*5df0*/  ISETP.NE.U32.AND P1, PT, RZ, UR6, PT ;  /* 0x00000006ff007c0c */ /* 0x000fc6000bf25070 */
[----:B------:R-:W-:Y:S01]  /*5e00*/  IMAD R10, R4, UR4, RZ ;  /* 0x00000004040a7c24 */ /* 0x000fe2000f8e02ff */
[----:B------:R-:W-:Y:S01]  /*5e10*/  ISETP.NE.AND.EX P1, PT, RZ, UR7, PT, P1 ;  /* 0x00000007ff007c0c */ /* 0x000fe2000bf25310 */
[----:B------:R-:W-:Y:S01]  /*5e20*/  IMAD.WIDE.U32 R4, R11, UR4, R2 ;  /* 0x000000040b047c25 */ /* 0x000fe2000f8e0002 */
[----:B------:R-:W-:-:S03]  /*5e30*/  ULDC UR4, c[0x0][0x618] ;  /* 0x0001860000047ab9 */ /* 0x000fc60000000800 */
[----:B------:R-:W-:Y:S01]  /*5e40*/  IMAD R11, R11, UR5, R10 ;  /* 0x000000050b0b7c24 */ /* 0x000fe2000f8e020a */
[----:B------:R-:W-:Y:S01]  /*5e50*/  ULDC UR5, c[0x0][0x154] ;  /* 0x0000550000057ab9 */ /* 0x000fe20000000800 */
[----:B0-----:R-:W-:Y:S02]  /*5e60*/  IMAD.MOV R10, RZ, RZ, -R20 ;  /* 0x000000ffff0a7224 */ /* 0x001fe400078e0a14 */
[----:B------:R-:W-:Y:S02]  /*5e70*/  IMAD.IADD R5, R5, 0x1, R11 ;  /* 0x0000000105057824 */ /* 0x000fe400078e020b */
[----:B-1----:R-:W-:Y:S01]  /*5e80*/  IMAD R17, R18, R10, R17 ;  /* 0x0000000a12117224 */ /* 0x002fe200078e0211 */
[----:B------:R-:W-:Y:S02]  /*5e90*/  I2FP.F32.U32 R10, R6 ;  /* 0x00000006000a7245 */ /* 0x000fe40000201000 */
[--C-:B------:R-:W-:Y:S02]  /*5ea0*/  SHF.R.U64 R18, R4, UR4, R5.reuse ;  /* 0x0000000404127c19 */ /* 0x100fe40008001205 */
[----:B------:R-:W-:Y:S01]  /*5eb0*/  SHF.R.U32.HI R5, RZ, UR4, R5 ;  /* 0x00000004ff057c19 */ /* 0x000fe20008011605 */
[----:B------:R-:W-:Y:S01]  /*5ec0*/  FMUL R10, R10, UR5 ;  /* 0x000000050a0a7c20 */ /* 0x000fe20008400000 */
[----:B------:R-:W-:-:S02]  /*5ed0*/  ULDC UR4, c[0x0][0x608] ;  /* 0x0001820000047ab9 */ /* 0x000fc40000000800 */
[--C-:B------:R-:W-:Y:S01]  /*5ee0*/  SHF.R.U64 R20, R18, UR4, R5.reuse ;  /* 0x0000000412147c19 */ /* 0x100fe20008001205 */
[----:B------:R0:W1:Y:S01]  /*5ef0*/  F2I.U32.TRUNC.NTZ R22, R10 ;  /* 0x0000000a00167305 */ /* 0x000062000020f000 */
[----:B------:R-:W-:Y:S01]  /*5f00*/  SHF.R.U32.HI R5, RZ, UR4, R5 ;  /* 0x00000004ff057c19 */ /* 0x000fe20008011605 */
[----:B------:R-:W-:-:S03]  /*5f10*/  ULDC UR4, c[0x0][0x658] ;  /* 0x0001960000047ab9 */ /* 0x000fc60000000800 */
[--C-:B------:R-:W-:Y:S02]  /*5f20*/  SHF.R.U64 R19, R20, UR4, R5.reuse ;  /* 0x0000000414137c19 */ /* 0x100fe40008001205 */
[----:B------:R-:W-:-:S03]  /*5f30*/  SHF.R.U32.HI R23, RZ, UR4, R5 ;  /* 0x00000004ff177c19 */ /* 0x000fc60008011605 */
[----:B------:R-:W-:Y:S02]  /*5f40*/  IMAD.MOV.U32 R4, RZ, RZ, R19 ;  /* 0x000000ffff047224 */ /* 0x000fe400078e0013 */
[----:B------:R-:W-:Y:S01]  /*5f50*/  IMAD.MOV.U32 R5, RZ, RZ, R23 ;  /* 0x000000ffff057224 */ /* 0x000fe200078e0017 */
[----:B0-----:R-:W-:Y:S06]  /*5f60*/  @!P1 BRA `(.L_x_117) ;  /* 0x0000000000289947 */ /* 0x001fec0003800000 */
        /* <DEDUP_REMOVED lines=10> */
.L_x_117:
[----:B------:R-:W-:Y:S01]  /*6010*/  ULDC UR4, c[0x0][0x648] ;  /* 0x0001920000047ab9 */ /* 0x000fe20000000800 */
[----:B-1----:R-:W-:Y:S01]  /*6020*/  IMAD.MOV R22, RZ, RZ, -R22 ;  /* 0x000000ffff167224 */ /* 0x002fe200078e0a16 */
[----:B------:R-:W-:Y:S01]  /*6030*/  SHF.R.U64 R5, R4, UR4, R5 ;  /* 0x0000000404057c19 */ /* 0x000fe20008001205 */
[----:B------:R-:W-:Y:S01]  /*6040*/  ULDC UR4, c[0x0][0x638] ;  /* 0x00018e0000047ab9 */ /* 0x000fe20000000800 */
[----:B------:R-:W-:Y:S01]  /*6050*/  LOP3.LUT R4, R20, UR17, RZ, 0xc0, !PT ;  /* 0x0000001114047c12 */ /* 0x000fe2000f8ec0ff */
[----:B--2---:R-:W-:Y:S01]  /*6060*/  @P4 IMAD R17, R21, R22, R6 ;  /* 0x0000001615114224 */ /* 0x004fe200078e0206 */
[----:B------:R-:W-:Y:S01]  /*6070*/  LOP3.LUT R18, R18, UR16, RZ, 0xc0, !PT ;  /* 0x0000001012127c12 */ /* 0x000fe2000f8ec0ff */
[----:B------:R-:W-:Y:S01]  /*6080*/  IMAD.MOV R6, RZ, RZ, -R5 ;  /* 0x000000ffff067224 */ /* 0x000fe200078e0a05 */
[----:B------:R-:W-:Y:S01]  /*6090*/  ULDC UR5, c[0x0][0x610] ;  /* 0x0001840000057ab9 */ /* 0x000fe20000000800 */
[----:B------:R-:W-:Y:S02]  /*60a0*/  IMAD R4, R5, UR18, R4 ;  /* 0x0000001205047c24 */ /* 0x000fe4000f8e0204 */
[----:B------:R-:W-:Y:S01]  /*60b0*/  IMAD R19, R6, UR4, R19 ;  /* 0x0000000406137c24 */ /* 0x000fe2000f8e0213 */
[----:B------:R-:W-:Y:S01]  /*60c0*/  ULDC UR4, c[0x0][0x600] ;  /* 0x0001800000047ab9 */ /* 0x000fe20000000800 */
[----:B------:R-:W-:-:S02]  /*60d0*/  IMAD R17, R4, UR5, R17 ;  /* 0x0000000504117c24 */ /* 0x000fc4000f8e0211 */
[----:B------:R-:W-:Y:S02]  /*60e0*/  IMAD R6, R19, UR4, R18 ;  /* 0x0000000413067c24 */ /* 0x000fe4000f8e0212 */
[----:B------:R-:W-:Y:S02]  /*60f0*/  IMAD.MOV.U32 R10, RZ, RZ, 0x1 ;  /* 0x00000001ff0a7424 */ /* 0x000fe400078e00ff */
[----:B------:R-:W-:Y:S01]  /*6100*/  IMAD.MOV.U32 R5, RZ, RZ, R16 ;  /* 0x000000ffff057224 */ /* 0x000fe200078e0010 */
[----:B------:R-:W-:Y:S02]  /*6110*/  SEL R4, R6, R17, !P4 ;  /* 0x0000001106047207 */ /* 0x000fe40006000000 */
[----:B------:R-:W-:-:S07]  /*6120*/  SEL R6, R17, R6, !P4 ;  /* 0x0000000611067207 */ /* 0x000fce0006000000 */
.L_x_115:
[----:B------:R-:W-:Y:S05]  /*6130*/  BSYNC B1 ;  /* 0x0000000000017941 */ /* 0x000fea0003800000 */
.L_x_114:
[----:B------:R-:W-:-:S13]  /*6140*/  LOP3.LUT P1, RZ, R10, 0xff, RZ, 0xc0, !PT ;  /* 0x000000ff0aff7812 */ /* 0x000fda000782c0ff */
[----:B------:R-:W-:Y:S05]  /*6150*/  @P1 BRA `(.L_x_118) ;  /* 0xfffffff4004c1947 */ /* 0x000fea000383ffff */
[----:B------:R-:W-:Y:S05]  /*6160*/  BSYNC B0 ;  /* 0x0000000000007941 */ /* 0x000fea0003800000 */
.L_x_106:
[----:B------:R-:W-:-:S03]  /*6170*/  UMOV UR4, 0xffffffff ;  /* 0xffffffff00047882 */ /* 0x000fc60000000000 */
[----:B------:R-:W-:Y:S05]  /*6180*/  BRA.DIV UR4, `(.L_x_119) ;  /* 0x0000000604947947 */ /* 0x000fea000b800000 */
[----:B------:R-:W-:-:S13]  /*6190*/  ELECT P0, URZ, PT ;  /* 0x00000000003f782f */ /* 0x000fda0003800000 */
.L_x_137:
[----:B------:R-:W-:Y:S04]  /*61a0*/  BSSY B0, `(.L_x_120) ;  /* 0x000003d000007945 */ /* 0x000fe80003800000 */
[----:B------:R-:W-:Y:S05]  /*61b0*/  @!P0 BRA `(.L_x_121) ;  /* 0x0000000000ec8947 */ /* 0x000fea0003800000 */
[----:B------:R-:W-:-:S04]  /*61c0*/  LOP3.LUT R7, R7, 0x2, RZ, 0xfc, !PT ;  /* 0x0000000207077812 */ /* 0x000fc800078efcff */
[----:B------:R-:W-:-:S13]  /*61d0*/  ISETP.NE.AND P0, PT, R7, 0x3, PT ;  /* 0x000000030700780c */ /* 0x000fda0003f05270 */
[----:B------:R-:W-:Y:S05]  /*61e0*/  @!P0 BRA `(.L_x_122) ;  /* 0x0000000000048947 */ /* 0x000fea0003800000 */
[----:B------:R-:W-:Y:S01]  /*61f0*/  BPT.TRAP 0x1 ;  /* 0x000000040000795c */ /* 0x000fe20000300000 */
.L_x_122:
[----:B------:R-:W0:Y:S01]  /*6200*/  S2R R3, SR_CgaCtaId ;  /* 0x0000000000037919 */ /* 0x000e220000008800 */
[----:B------:R-:W-:Y:S02]  /*6210*/  MOV R0, 0x400 ;  /* 0x0000040000007802 */ /* 0x000fe40000000f00 */
[----:B------:R-:W-:Y:S02]  /*6220*/  SHF.L.U32 R2, R12, 0x1f, RZ ;  /* 0x0000001f0c027819 */ /* 0x000fe400000006ff */
[----:B0-----:R-:W-:-:S05]  /*6230*/  LEA R0, R3, R0, 0x18 ;  /* 0x0000000003007211 */ /* 0x001fca00078ec0ff */
[----:B------:R-:W-:-:S04]  /*6240*/  VIADD R0, R0, 0x30 ;  /* 0x0000003000007836 */ /* 0x000fc80000000000 */
[C---:B------:R-:W-:Y:S02]  /*6250*/  IMAD R5, R15.reuse, 0x8, R0 ;  /* 0x000000080f057824 */ /* 0x040fe400078e0200 */
[----:B------:R-:W-:Y:S02]  /*6260*/  VIADD R15, R15, 0x1 ;  /* 0x000000010f0f7836 */ /* 0x000fe40000000000 */
[----:B------:R-:W0:Y:S03]  /*6270*/  SYNCS.PHASECHK.TRANS64.TRYWAIT P0, [R5+URZ], R2 ;  /* 0x00000002050075a7 */ /* 0x000e26000800017f */
[----:B------:R-:W-:-:S04]  /*6280*/  ISETP.NE.AND P1, PT, R15, 0x6, PT ;  /* 0x000000060f00780c */ /* 0x000fc80003f25270 */
[----:B------:R-:W-:Y:S02]  /*6290*/  SEL R3, RZ, 0x1, P1 ;  /* 0x00000001ff037807 */ /* 0x000fe40000800000 */
[----:B------:R-:W-:Y:S02]  /*62a0*/  SEL R15, R15, RZ, P1 ;  /* 0x000000ff0f0f7207 */ /* 0x000fe40000800000 */
[----:B------:R-:W-:-:S03]  /*62b0*/  LOP3.LUT R12, R12, R3, RZ, 0x3c, !PT ;  /* 0x000000030c0c7212 */ /* 0x000fc600078e3cff */
[----:B------:R-:W-:Y:S01]  /*62c0*/  IMAD R7, R15, 0x8, R0 ;  /* 0x000000080f077824 */ /* 0x000fe200078e0200 */
[----:B------:R-:W-:Y:S01]  /*62d0*/  SHF.L.U32 R4, R12, 0x1f, RZ ;  /* 0x0000001f0c047819 */ /* 0x000fe200000006ff */
[----:B0-----:R-:W-:Y:S06]  /*62e0*/  @!P0 BRA `(.L_x_123) ;  /* 0x0000000400608947 */ /* 0x001fec0003800000 */
.L_x_138:
[----:B------:R-:W1:Y:S01]  /*62f0*/  SYNCS.PHASECHK.TRANS64.TRYWAIT P0, [R7+URZ], R4 ;  /* 0x00000004070075a7 */ /* 0x000e62000800017f */
[----:B0-----:R-:W-:-:S05]  /*6300*/  VIADD R2, R15, 0x1 ;  /* 0x000000010f027836 */ /* 0x001fca0000000000 */
[----:B------:R-:W-:-:S04]  /*6310*/  ISETP.NE.AND P1, PT, R2, 0x6, PT ;  /* 0x000000060200780c */ /* 0x000fc80003f25270 */
[----:B------:R-:W-:Y:S02]  /*6320*/  SEL R3, RZ, 0x1, P1 ;  /* 0x00000001ff037807 */ /* 0x000fe40000800000 */
[----:B------:R-:W-:Y:S02]  /*6330*/  SEL R9, R2, RZ, P1 ;  /* 0x000000ff02097207 */ /* 0x000fe40000800000 */
[----:B------:R-:W-:-:S03]  /*6340*/  LOP3.LUT R12, R12, R3, RZ, 0x3c, !PT ;  /* 0x000000030c0c7212 */ /* 0x000fc600078e3cff */
[----:B------:R-:W-:Y:S01]  /*6350*/  IMAD R6, R9, 0x8, R0 ;  /* 0x0000000809067824 */ /* 0x000fe200078e0200 */
[----:B------:R-:W-:Y:S01]  /*6360*/  SHF.L.U32 R5, R12, 0x1f, RZ ;  /* 0x0000001f0c057819 */ /* 0x000fe200000006ff */
[----:B-1----:R-:W-:Y:S06]  /*6370*/  @!P0 BRA `(.L_x_124) ;  /* 0x0000000400508947 */ /* 0x002fec0003800000 */
.L_x_139:
[----:B------:R-:W1:Y:S01]  /*6380*/  SYNCS.PHASECHK.TRANS64.TRYWAIT P0, [R6+URZ], R5 ;  /* 0x00000005060075a7 */ /* 0x000e62000800017f */
[----:B------:R-:W-:-:S05]  /*6390*/  VIADD R2, R9, 0x1 ;  /* 0x0000000109027836 */ /* 0x000fca0000000000 */
[----:B------:R-:W-:-:S04]  /*63a0*/  ISETP.NE.AND P1, PT, R2, 0x6, PT ;  /* 0x000000060200780c */ /* 0x000fc80003f25270 */
[----:B------:R-:W-:Y:S02]  /*63b0*/  SEL R3, RZ, 0x1, P1 ;  /* 0x00000001ff037807 */ /* 0x000fe40000800000 */
[----:B0-----:R-:W-:Y:S02]  /*63c0*/  SEL R7, R2, RZ, P1 ;  /* 0x000000ff02077207 */ /* 0x001fe40000800000 */
[----:B------:R-:W-:-:S03]  /*63d0*/  LOP3.LUT R12, R12, R3, RZ, 0x3c, !PT ;  /* 0x000000030c0c7212 */ /* 0x000fc600078e3cff */
[----:B------:R-:W-:Y:S01]  /*63e0*/  IMAD R9, R7, 0x8, R0 ;  /* 0x0000000807097824 */ /* 0x000fe200078e0200 */
[----:B------:R-:W-:Y:S01]  /*63f0*/  SHF.L.U32 R4, R12, 0x1f, RZ ;  /* 0x0000001f0c047819 */ /* 0x000fe200000006ff */
[----:B-1----:R-:W-:Y:S06]  /*6400*/  @!P0 BRA `(.L_x_125) ;  /* 0x0000000400408947 */ /* 0x002fec0003800000 */
.L_x_140:
[----:B------:R-:W1:Y:S01]  /*6410*/  SYNCS.PHASECHK.TRANS64.TRYWAIT P0, [R9+URZ], R4 ;  /* 0x00000004090075a7 */ /* 0x000e62000800017f */
[----:B------:R-:W-:-:S05]  /*6420*/  VIADD R2, R7, 0x1 ;  /* 0x0000000107027836 */ /* 0x000fca0000000000 */
[----:B------:R-:W-:-:S04]  /*6430*/  ISETP.NE.AND P1, PT, R2, 0x6, PT ;  /* 0x000000060200780c */ /* 0x000fc80003f25270 */
[----:B------:R-:W-:Y:S02]  /*6440*/  SEL R3, RZ, 0x1, P1 ;  /* 0x00000001ff037807 */ /* 0x000fe40000800000 */
[----:B------:R-:W-:Y:S02]  /*6450*/  SEL R7, R2, RZ, P1 ;  /* 0x000000ff02077207 */ /* 0x000fe40000800000 */
[----:B------:R-:W-:-:S03]  /*6460*/  LOP3.LUT R11, R12, R3, RZ, 0x3c, !PT ;  /* 0x000000030c0b7212 */ /* 0x000fc600078e3cff */
[----:B0-----:R-:W-:Y:S01]  /*6470*/  IMAD R6, R7, 0x8, R0 ;  /* 0x0000000807067824 */ /* 0x001fe200078e0200 */
[----:B------:R-:W-:Y:S01]  /*6480*/  SHF.L.U32 R5, R11, 0x1f, RZ ;  /* 0x0000001f0b057819 */ /* 0x000fe200000006ff */
[----:B-1----:R-:W-:Y:S06]  /*6490*/  @!P0 BRA `(.L_x_126) ;  /* 0x0000000400308947 */ /* 0x002fec0003800000 */
.L_x_141:
[----:B------:R-:W1:Y:S01]  /*64a0*/  SYNCS.PHASECHK.TRANS64.TRYWAIT P0, [R6+URZ], R5 ;  /* 0x00000005060075a7 */ /* 0x000e62000800017f */
[----:B------:R-:W-:-:S05]  /*64b0*/  VIADD R2, R7, 0x1 ;  /* 0x0000000107027836 */ /* 0x000fca0000000000 */
[----:B------:R-:W-:-:S04]  /*64c0*/  ISETP.NE.AND P1, PT, R2, 0x6, PT ;  /* 0x000000060200780c */ /* 0x000fc80003f25270 */
[----:B0-----:R-:W-:Y:S02]  /*64d0*/  SEL R4, RZ, 0x1, P1 ;  /* 0x00000001ff047807 */ /* 0x001fe40000800000 */
[----:B------:R-:W-:Y:S02]  /*64e0*/  SEL R3, R2, RZ, P1 ;  /* 0x000000ff02037207 */ /* 0x000fe40000800000 */
[----:B------:R-:W-:Y:S01]  /*64f0*/  LOP3.LUT R4, R11, R4, RZ, 0x3c, !PT ;  /* 0x000000040b047212 */ /* 0x000fe200078e3cff */
[----:B-1----:R-:W-:Y:S06]  /*6500*/  @!P0 BRA `(.L_x_127) ;  /* 0x0000000400288947 */ /* 0x002fec0003800000 */
.L_x_142:
[----:B------:R-:W-:Y:S01]  /*6510*/  IMAD R3, R3, 0x8, R0 ;  /* 0x0000000803037824 */ /* 0x000fe200078e0200 */
[----:B------:R-:W-:-:S07]  /*6520*/  SHF.L.U32 R0, R4, 0x1f, RZ ;  /* 0x0000001f04007819 */ /* 0x000fce00000006ff */
.L_x_128:
[----:B-1----:R1:W2:Y:S02]  /*6530*/  SYNCS.PHASECHK.TRANS64.TRYWAIT P0, [R3+URZ], R0 ;  /* 0x00000000030075a7 */ /* 0x0022a4000800017f */
[----:B--2---:R-:W-:Y:S05]  /*6540*/  @!P0 NANOSLEEP.SYNCS 0x989680 ;  /* 0x009896800000895d */ /* 0x004fea0003900000 */
[----:B------:R-:W2:Y:S02]  /*6550*/  @!P0 SYNCS.PHASECHK.TRANS64 P0, [R3+URZ], R0 ;  /* 0x00000000030085a7 */ /* 0x000ea4000800007f */
[----:B--2---:R-:W-:Y:S05]  /*6560*/  @!P0 BRA `(.L_x_128) ;  /* 0xfffffffc00f08947 */ /* 0x004fea000383ffff */
.L_x_121:
[----:B------:R-:W-:Y:S05]  /*6570*/  BSYNC B0 ;  /* 0x0000000000007941 */ /* 0x000fea0003800000 */
.L_x_120:
[----:B------:R-:W-:Y:S05]  /*6580*/  EXIT ;  /* 0x000000000000794d */ /* 0x000fea0003800000 */
.L_x_15:
[----:B0-----:R-:W-:-:S04]  /*6590*/  IMAD.U32 R15, RZ, RZ, UR15 ;  /* 0x0000000fff0f7e24 */ /* 0x001fc8000f8e00ff */
[----:B------:R0:W1:Y:S03]  /*65a0*/  SYNCS.PHASECHK.TRANS64.TRYWAIT P0, [R15+URZ+-0x8], R14 ;  /* 0xfffff80e0f0075a7 */ /* 0x000066000800017f */
[----:B-1----:R-:W-:Y:S05]  /*65b0*/  @!P0 NANOSLEEP.SYNCS 0x989680 ;  /* 0x009896800000895d */ /* 0x002fea0003900000 */
[----:B------:R-:W1:Y:S02]  /*65c0*/  @!P0 SYNCS.PHASECHK.TRANS64 P0, [R15+URZ+-0x8], R14 ;  /* 0xfffff80e0f0085a7 */ /* 0x000e64000800007f */
[----:B-1----:R-:W-:Y:S05]  /*65d0*/  @!P0 BRA `(.L_x_15) ;  /* 0xfffffffc00ec8947 */ /* 0x002fea000383ffff */
[----:B------:R-:W-:Y:S05]  /*65e0*/  BRA `(.L_x_129) ;  /* 0xffffffac00c87947 */ /* 0x000fea000383ffff */
.L_x_20:
[----:B-1----:R-:W-:-:S04]  /*65f0*/  IMAD.U32 R15, RZ, RZ, UR6 ;  /* 0x00000006ff0f7e24 */ /* 0x002fc8000f8e00ff */
[----:B------:R1:W2:Y:S03]  /*6600*/  SYNCS.PHASECHK.TRANS64.TRYWAIT P0, [R15+URZ], R14 ;  /* 0x0000000e0f0075a7 */ /* 0x0002a6000800017f */
[----:B--2---:R-:W-:Y:S05]  /*6610*/  @!P0 NANOSLEEP.SYNCS 0x989680 ;  /* 0x009896800000895d */ /* 0x004fea0003900000 */
[----:B------:R-:W2:Y:S02]  /*6620*/  @!P0 SYNCS.PHASECHK.TRANS64 P0, [R15+URZ], R14 ;  /* 0x0000000e0f0085a7 */ /* 0x000ea4000800007f */
[----:B--2---:R-:W-:Y:S05]  /*6630*/  @!P0 BRA `(.L_x_20) ;  /* 0xfffffffc00ec8947 */ /* 0x004fea000383ffff */
[----:B------:R-:W-:Y:S05]  /*6640*/  BRA `(.L_x_19) ;  /* 0xffffffb000707947 */ /* 0x000fea000383ffff */
.L_x_26:
[----:B-1----:R-:W-:-:S04]  /*6650*/  IMAD.U32 R16, RZ, RZ, UR9 ;  /* 0x00000009ff107e24 */ /* 0x002fc8000f8e00ff */
[----:B------:R1:W2:Y:S03]  /*6660*/  SYNCS.PHASECHK.TRANS64.TRYWAIT P0, [R16+URZ], R15 ;  /* 0x0000000f100075a7 */ /* 0x0002a6000800017f */
[----:B--2---:R-:W-:Y:S05]  /*6670*/  @!P0 NANOSLEEP.SYNCS 0x989680 ;  /* 0x009896800000895d */ /* 0x004fea0003900000 */
[----:B------:R-:W2:Y:S02]  /*6680*/  @!P0 SYNCS.PHASECHK.TRANS64 P0, [R16+URZ], R15 ;  /* 0x0000000f100085a7 */ /* 0x000ea4000800007f */
[----:B--2---:R-:W-:Y:S05]  /*6690*/  @!P0 BRA `(.L_x_26) ;  /* 0xfffffffc00ec8947 */ /* 0x004fea000383ffff */
[----:B------:R-:W-:Y:S05]  /*66a0*/  BRA `(.L_x_25) ;  /* 0xffffffb400c47947 */ /* 0x000fea000383ffff */
.L_x_34:
[----:B0-----:R-:W-:-:S04]  /*66b0*/  IMAD.U32 R15, RZ, RZ, UR15 ;  /* 0x0000000fff0f7e24 */ /* 0x001fc8000f8e00ff */
[----:B------:R0:W1:Y:S03]  /*66c0*/  SYNCS.PHASECHK.TRANS64.TRYWAIT P0, [R15+URZ+0x8], R14 ;  /* 0x0000080e0f0075a7 */ /* 0x000066000800017f */
[----:B-1----:R-:W-:Y:S05]  /*66d0*/  @!P0 NANOSLEEP.SYNCS 0x989680 ;  /* 0x009896800000895d */ /* 0x002fea0003900000 */
[----:B------:R-:W1:Y:S02]  /*66e0*/  @!P0 SYNCS.PHASECHK.TRANS64 P0, [R15+URZ+0x8], R14 ;  /* 0x0000080e0f0085a7 */ /* 0x000e64000800007f */
[----:B-1----:R-:W-:Y:S05]  /*66f0*/  @!P0 BRA `(.L_x_34) ;  /* 0xfffffffc00ec8947 */ /* 0x002fea000383ffff */
[----:B------:R-:W-:Y:S05]  /*6700*/  BRA `(.L_x_130) ;  /* 0xffffffbc00fc7947 */ /* 0x000fea000383ffff */
.L_x_107:
[----:B------:R-:W-:Y:S01]  /*6710*/  BSSY B1, `(.L_x_131) ;  /* 0x0000006000017945 */ /* 0x000fe20003800000 */
[----:B------:R-:W-:-:S07]  /*6720*/  IMAD.MOV.U32 R10, RZ, RZ, -0x1 ;  /* 0xffffffffff0a7424 */ /* 0x000fce00078e00ff */
[----:B------:R-:W-:Y:S05]  /*6730*/  WARPSYNC.COLLECTIVE R10, `(.L_x_132) ;  /* 0x000000000a0c7348 */ /* 0x000fea0003c00000 */
[----:B------:R-:W-:Y:S02]  /*6740*/  ELECT P1, UR62, PT ;  /* 0x00000000003e782f */ /* 0x000fe40003820000 */
[----:B------:R-:W-:Y:S01]  /*6750*/  MOV R10, UR62 ;  /* 0x0000003e000a7c02 */ /* 0x000fe20008000f00 */
[----:B------:R-:W-:Y:S10]  /*6760*/  ENDCOLLECTIVE ;  /* 0x000000000000791b */ /* 0x000ff40003800000 */
.L_x_132:
[----:B------:R-:W-:Y:S05]  /*6770*/  BSYNC B1 ;  /* 0x0000000000017941 */ /* 0x000fea0003800000 */
.L_x_131:
[----:B------:R-:W-:Y:S05]  /*6780*/  BRA `(.L_x_133) ;  /* 0xffffffec00cc7947 */ /* 0x000fea000383ffff */
.L_x_110:
[----:B-1----:R1:W2:Y:S02]  /*6790*/  SYNCS.PHASECHK.TRANS64.TRYWAIT P1, [R19+URZ+0x30], R10 ;  /* 0x0000300a130075a7 */ /* 0x0022a4000802017f */
[----:B--2---:R-:W-:Y:S05]  /*67a0*/  @!P1 NANOSLEEP.SYNCS 0x989680 ;  /* 0x009896800000995d */ /* 0x004fea0003900000 */
[----:B------:R-:W2:Y:S02]  /*67b0*/  @!P1 SYNCS.PHASECHK.TRANS64 P1, [R19+URZ+0x30], R10 ;  /* 0x0000300a130095a7 */ /* 0x000ea4000802007f */
[----:B--2---:R-:W-:Y:S05]  /*67c0*/  @!P1 BRA `(.L_x_110) ;  /* 0xfffffffc00f09947 */ /* 0x004fea000383ffff */
[----:B------:R-:W-:Y:S05]  /*67d0*/  BRA `(.L_x_134) ;  /* 0xfffffff000007947 */ /* 0x000fea000383ffff */
.L_x_119:
[----:B------:R-:W-:Y:S01]  /*67e0*/  BSSY B0, `(.L_x_135) ;  /* 0x0000006000007945 */ /* 0x000fe20003800000 */
[----:B------:R-:W-:-:S07]  /*67f0*/  IMAD.MOV.U32 R10, RZ, RZ, -0x1 ;  /* 0xffffffffff0a7424 */ /* 0x000fce00078e00ff */
[----:B------:R-:W-:Y:S05]  /*6800*/  WARPSYNC.COLLECTIVE R10, `(.L_x_136) ;  /* 0x000000000a0c7348 */ /* 0x000fea0003c00000 */
[----:B------:R-:W-:Y:S02]  /*6810*/  ELECT P1, UR62, PT ;  /* 0x00000000003e782f */ /* 0x000fe40003820000 */
[----:B------:R-:W-:Y:S01]  /*6820*/  MOV R10, UR62 ;  /* 0x0000003e000a7c02 */ /* 0x000fe20008000f00 */
[----:B------:R-:W-:Y:S10]  /*6830*/  ENDCOLLECTIVE ;  /* 0x000000000000791b */ /* 0x000ff40003800000 */
.L_x_136:
[----:B------:R-:W-:Y:S05]  /*6840*/  BSYNC B0 ;  /* 0x0000000000007941 */ /* 0x000fea0003800000 */
.L_x_135:
[----:B------:R-:W-:Y:S01]  /*6850*/  PLOP3.LUT P0, PT, P1, PT, PT, 0x80, 0x0 ;  /* 0x000000000000781c */ /* 0x000fe20000f0f070 */
[----:B------:R-:W-:-:S12]  /*6860*/  BRA `(.L_x_137) ;  /* 0xfffffff8004c7947 */ /* 0x000fd8000383ffff */
.L_x_123:
[----:B0-----:R0:W1:Y:S02]  /*6870*/  SYNCS.PHASECHK.TRANS64.TRYWAIT P0, [R5+URZ], R2 ;  /* 0x00000002050075a7 */ /* 0x001064000800017f */
[----:B-1----:R-:W-:Y:S05]  /*6880*/  @!P0 NANOSLEEP.SYNCS 0x989680 ;  /* 0x009896800000895d */ /* 0x002fea0003900000 */
[----:B------:R-:W1:Y:S02]  /*6890*/  @!P0 SYNCS.PHASECHK.TRANS64 P0, [R5+URZ], R2 ;  /* 0x00000002050085a7 */ /* 0x000e64000800007f */
[----:B-1----:R-:W-:Y:S05]  /*68a0*/  @!P0 BRA `(.L_x_123) ;  /* 0xfffffffc00f08947 */ /* 0x002fea000383ffff */
[----:B------:R-:W-:Y:S05]  /*68b0*/  BRA `(.L_x_138) ;  /* 0xfffffff8008c7947 */ /* 0x000fea000383ffff */
.L_x_124:
[----:B0-----:R0:W1:Y:S02]  /*68c0*/  SYNCS.PHASECHK.TRANS64.TRYWAIT P0, [R7+URZ], R4 ;  /* 0x00000004070075a7 */ /* 0x001064000800017f */
[----:B-1----:R-:W-:Y:S05]  /*68d0*/  @!P0 NANOSLEEP.SYNCS 0x989680 ;  /* 0x009896800000895d */ /* 0x002fea0003900000 */
[----:B------:R-:W1:Y:S02]  /*68e0*/  @!P0 SYNCS.PHASECHK.TRANS64 P0, [R7+URZ], R4 ;  /* 0x00000004070085a7 */ /* 0x000e64000800007f */
[----:B-1----:R-:W-:Y:S05]  /*68f0*/  @!P0 BRA `(.L_x_124) ;  /* 0xfffffffc00f08947 */ /* 0x002fea000383ffff */
[----:B------:R-:W-:Y:S05]  /*6900*/  BRA `(.L_x_139) ;  /* 0xfffffff8009c7947 */ /* 0x000fea000383ffff */
.L_x_125:
[----:B0-----:R0:W1:Y:S02]  /*6910*/  SYNCS.PHASECHK.TRANS64.TRYWAIT P0, [R6+URZ], R5 ;  /* 0x00000005060075a7 */ /* 0x001064000800017f */
[----:B-1----:R-:W-:Y:S05]  /*6920*/  @!P0 NANOSLEEP.SYNCS 0x989680 ;  /* 0x009896800000895d */ /* 0x002fea0003900000 */
[----:B------:R-:W1:Y:S02]  /*6930*/  @!P0 SYNCS.PHASECHK.TRANS64 P0, [R6+URZ], R5 ;  /* 0x00000005060085a7 */ /* 0x000e64000800007f */
[----:B-1----:R-:W-:Y:S05]  /*6940*/  @!P0 BRA `(.L_x_125) ;  /* 0xfffffffc00f08947 */ /* 0x002fea000383ffff */
[----:B------:R-:W-:Y:S05]  /*6950*/  BRA `(.L_x_140) ;  /* 0xfffffff800ac7947 */ /* 0x000fea000383ffff */
.L_x_126:
[----:B0-----:R0:W1:Y:S02]  /*6960*/  SYNCS.PHASECHK.TRANS64.TRYWAIT P0, [R9+URZ], R4 ;  /* 0x00000004090075a7 */ /* 0x001064000800017f */
[----:B-1----:R-:W-:Y:S05]  /*6970*/  @!P0 NANOSLEEP.SYNCS 0x989680 ;  /* 0x009896800000895d */ /* 0x002fea0003900000 */
[----:B------:R-:W1:Y:S02]  /*6980*/  @!P0 SYNCS.PHASECHK.TRANS64 P0, [R9+URZ], R4 ;  /* 0x00000004090085a7 */ /* 0x000e64000800007f */
[----:B-1----:R-:W-:Y:S05]  /*6990*/  @!P0 BRA `(.L_x_126) ;  /* 0xfffffffc00f08947 */ /* 0x002fea000383ffff */
[----:B------:R-:W-:Y:S05]  /*69a0*/  BRA `(.L_x_141) ;  /* 0xfffffff800bc7947 */ /* 0x000fea000383ffff */
.L_x_127:
[----:B0-----:R0:W1:Y:S02]  /*69b0*/  SYNCS.PHASECHK.TRANS64.TRYWAIT P0, [R6+URZ], R5 ;  /* 0x00000005060075a7 */ /* 0x001064000800017f */
[----:B-1----:R-:W-:Y:S05]  /*69c0*/  @!P0 NANOSLEEP.SYNCS 0x989680 ;  /* 0x009896800000895d */ /* 0x002fea0003900000 */
[----:B------:R-:W1:Y:S02]  /*69d0*/  @!P0 SYNCS.PHASECHK.TRANS64 P0, [R6+URZ], R5 ;  /* 0x00000005060085a7 */ /* 0x000e64000800007f */
[----:B-1----:R-:W-:Y:S05]  /*69e0*/  @!P0 BRA `(.L_x_127) ;  /* 0xfffffffc00f08947 */ /* 0x002fea000383ffff */
[----:B------:R-:W-:Y:S05]  /*69f0*/  BRA `(.L_x_142) ;  /* 0xfffffff800c47947 */ /* 0x000fea000383ffff */
.L_x_143:
[----:B------:R-:W-:-:S00]  /*6a00*/  BRA `(.L_x_143) ;  /* 0xfffffffc00fc7947 */ /* 0x000fc0000383ffff */
[----:B------:R-:W-:-:S00]  /*6a10*/  NOP ;  /* 0x0000000000007918 */ /* 0x000fc00000000000 */
        /* <DEDUP_REMOVED lines=14> */
.L_x_144:


//--------------------- .nv.shared._ZN7cutlass13device_kernelINS_4gemm6kernel13GemmUniversalIN4cute5tupleIJiiiiEEENS1_10collective13CollectiveMmaINS1_37MainloopSm90TmaGmmaWarpSpecializedFP8ILi6ENS5_IJNS4_1CILi1EEESB_SB_EEENS1_32KernelTmaWarpSpecializedPingpongEEENS5_IJNSA_ILi64EEESF_SF_EEENS_12float_e4m3_tENS5_IJlSB_lEEESH_SI_NS4_8TiledMMAINS4_8MMA_AtomIJNS4_4SM904GMMA30MMA_64x64x32_F32E4M3E4M3_SS_TNILNSM_7ScaleInE1ELSO_1EEEEEENS4_6LayoutISC_NS5_IJNSA_ILi0EEESS_SS_EEEEENS5_IJNS4_10UnderscoreESV_SV_EEEEENS4_13SM90_TMA_LOADENS4_14ComposedLayoutINS4_7SwizzleILi2ELi4ELi3EEENS4_18smem_ptr_flag_bitsILi8EEENSR_INS5_IJNSA_ILi8EEESF_EEENS5_IJSF_SB_EEEEEEEvNS4_8identityESY_S18_vS19_EENS_8epilogue10collective6detail29Sm90TmaWarpSpecializedAdapterINS1C_15DefaultEpilogueISH_SI_SI_NS1B_6thread17LinearCombinationISH_Li1EffLNS1G_9ScaleType4KindE0ELNS_15FloatRoundStyleE2ESH_EENS1_15EpilogueDefaultEEEEEvvEEEEvNT_6ParamsE --------------------------
	.section	.nv.shared._ZN7cutlass13device_kernelINS_4gemm6kernel13GemmUniversalIN4cute5tupleIJiiiiEEENS1_10collective13CollectiveMmaINS1_37MainloopSm90TmaGmmaWarpSpecializedFP8ILi6ENS5_IJNS4_1CILi1EEESB_SB_EEENS1_32KernelTmaWarpSpecializedPingpongEEENS5_IJNSA_ILi64EEESF_SF_EEENS_12float_e4m3_tENS5_IJlSB_lEEESH_SI_NS4_8TiledMMAINS4_8MMA_AtomIJNS4_4SM904GMMA30MMA_64x64x32_F32E4M3E4M3_SS_TNILNSM_7ScaleInE1ELSO_1EEEEEENS4_6LayoutISC_NS5_IJNSA_ILi0EEESS_SS_EEEEENS5_IJNS4_10UnderscoreESV_SV_EEEEENS4_13SM90_TMA_LOADENS4_14ComposedLayoutINS4_7SwizzleILi2ELi4ELi3EEENS4_18smem_ptr_flag_bitsILi8EEENSR_INS5_IJNSA_ILi8EEESF_EEENS5_IJSF_SB_EEEEEEEvNS4_8identityESY_S18_vS19_EENS_8epilogue10collective6detail29Sm90TmaWarpSpecializedAdapterINS1C_15DefaultEpilogueISH_SI_SI_NS1B_6thread17LinearCombinationISH_Li1EffLNS1G_9ScaleType4KindE0ELNS_15FloatRoundStyleE2ESH_EENS1_15EpilogueDefaultEEEEEvvEEEEvNT_6ParamsE,"aw",@nobits
	.sectionflags	@""
	.align	16
	.zero		1024


//--------------------- .nv.shared.reserved.0     --------------------------
	.section	.nv.shared.reserved.0,"aw",@nobits
	.weak		__nv_reservedSMEM_offset_0_alias
	.size		__nv_reservedSMEM_offset_0_alias, 0, 0
	.other		__nv_reservedSMEM_offset_0_alias,@"STO_CUDA_RESERVED_SHARED STV_DEFAULT"
__nv_reservedSMEM_offset_0_alias:
	.zero		0


//--------------------- .nv.global                --------------------------
	.section	.nv.global,"aw",@nobits
.nv.global:
	.type		_ZN40_INTERNAL_142cc589_4_k_cu_3f6413e7_258314cute1_E,@object
	.size		_ZN40_INTERNAL_142cc589_4_k_cu_3f6413e7_258314cute1_E,(_ZN40_INTERNAL_142cc589_4_k_cu_3f6413e7_258314cuda3std3__45__cpo6cbeginE - _ZN40_INTERNAL_142cc589_4_k_cu_3f6413e7_258314cute1_E)
_ZN40_INTERNAL_142cc589_4_k_cu_3f6413e7_258314cute1_E:
	.zero		1
	.type		_ZN40_INTERNAL_142cc589_4_k_cu_3f6413e7_258314cuda3std3__45__cpo6cbeginE,@object
	.size		_ZN40_INTERNAL_142cc589_4_k_cu_3f6413e7_258314cuda3std3__45__cpo6cbeginE,(_ZN40_INTERNAL_142cc589_4_k_cu_3f6413e7_258314cuda3std3__48in_placeE - _ZN40_INTERNAL_142cc589_4_k_cu_3f6413e7_258314cuda3std3__45__cpo6cbeginE)
_ZN40_INTERNAL_142cc589_4_k_cu_3f6413e7_258314cuda3std3__45__cpo6cbeginE:
	.zero		1
	.type		_ZN40_INTERNAL_142cc589_4_k_cu_3f6413e7_258314cuda3std3__48in_placeE,@object
	.size		_ZN40_INTERNAL_142cc589_4_k_cu_3f6413e7_258314cuda3std3__48in_placeE,(_ZN40_INTERNAL_142cc589_4_k_cu_3f6413e7_258314cuda3std6ranges3__45__cpo9iter_moveE - _ZN40_INTERNAL_142cc589_4_k_cu_3f6413e7_258314cuda3std3__48in_placeE)
_ZN40_INTERNAL_142cc589_4_k_cu_3f6413e7_258314cuda3std3__48in_placeE:
	.zero		1
	.type		_ZN40_INTERNAL_142cc589_4_k_cu_3f6413e7_258314cuda3std6ranges3__45__cpo9iter_moveE,@object
	.size		_ZN40_INTERNAL_142cc589_4_k_cu_3f6413e7_258314cuda3std6ranges3__45__cpo9iter_moveE,(_ZN40_INTERNAL_142cc589_4_k_cu_3f6413e7_258314cuda3std3__45__cpo5beginE - _ZN40_INTERNAL_142cc589_4_k_cu_3f6413e7_258314cuda3std6ranges3__45__cpo9iter_moveE)
_ZN40_INTERNAL_142cc589_4_k_cu_3f6413e7_258314cuda3std6ranges3__45__cpo9iter_moveE:
	.zero		1
	.type		_ZN40_INTERNAL_142cc589_4_k_cu_3f6413e7_258314cuda3std3__45__cpo5beginE,@object
	.size		_ZN40_INTERNAL_142cc589_4_k_cu_3f6413e7_258314cuda3std3__45__cpo5beginE,(_ZN40_INTERNAL_142cc589_4_k_cu_3f6413e7_258314cuda3std3__442_GLOBAL__N__142cc589_4_k_cu_3f6413e7_258316ignoreE - _ZN40_INTERNAL_142cc589_4_k_cu_3f6413e7_258314cuda3std3__45__cpo5beginE)
_ZN40_INTERNAL_142cc589_4_k_cu_3f6413e7_258314cuda3std3__45__cpo5beginE:
	.zero		1
	.type		_ZN40_INTERNAL_142cc589_4_k_cu_3f6413e7_258314cuda3std3__442_GLOBAL__N__142cc589_4_k_cu_3f6413e7_258316ignoreE,@object
	.size		_ZN40_INTERNAL_142cc589_4_k_cu_3f6413e7_258314cuda3std3__442_GLOBAL__N__142cc589_4_k_cu_3f6413e7_258316ignoreE,(_ZN40_INTERNAL_142cc589_4_k_cu_3f6413e7_258314cute7productE - _ZN40_INTERNAL_142cc589_4_k_cu_3f6413e7_258314cuda3std3__442_GLOBAL__N__142cc589_4_k_cu_3f6413e7_258316ignoreE)
_ZN40_INTERNAL_142cc589_4_k_cu_3f6413e7_258314cuda3std3__442_GLOBAL__N__142cc589_4_k_cu_3f6413e7_258316ignoreE:
	.zero		1
	.type		_ZN40_INTERNAL_142cc589_4_k_cu_3f6413e7_258314cute7productE,@object
	.size		_ZN40_INTERNAL_142cc589_4_k_cu_3f6413e7_258314cute7productE,(_ZN40_INTERNAL_142cc589_4_k_cu_3f6413e7_258314cuda3std3__45__cpo3endE - _ZN40_INTERNAL_142cc589_4_k_cu_3f6413e7_258314cute7productE)
_ZN40_INTERNAL_142cc589_4_k_cu_3f6413e7_258314cute7productE:
	.zero		1
	.type		_ZN40_INTERNAL_142cc589_4_k_cu_3f6413e7_258314cuda3std3__45__cpo3endE,@object
	.size		_ZN40_INTERNAL_142cc589_4_k_cu_3f6413e7_258314cuda3std3__45__cpo3endE,(_ZN40_INTERNAL_142cc589_4_k_cu_3f6413e7_258314cuda3std3__419piecewise_constructE - _ZN40_INTERNAL_142cc589_4_k_cu_3f6413e7_258314cuda3std3__45__cpo3endE)
_ZN40_INTERNAL_142cc589_4_k_cu_3f6413e7_258314cuda3std3__45__cpo3endE:
	.zero		1
	.type		_ZN40_INTERNAL_142cc589_4_k_cu_3f6413e7_258314cuda3std3__419piecewise_constructE,@object
	.size		_ZN40_INTERNAL_142cc589_4_k_cu_3f6413e7_258314cuda3std3__419piecewise_constructE,(_ZN40_INTERNAL_142cc589_4_k_cu_3f6413e7_258314cuda3std3__45__cpo4cendE - _ZN40_INTERNAL_142cc589_4_k_cu_3f6413e7_258314cuda3std3__419piecewise_constructE)
_ZN40_INTERNAL_142cc589_4_k_cu_3f6413e7_258314cuda3std3__419piecewise_constructE:
	.zero		1
	.type		_ZN40_INTERNAL_142cc589_4_k_cu_3f6413e7_258314cuda3std3__45__cpo4cendE,@object
	.size		_ZN40_INTERNAL_142cc589_4_k_cu_3f6413e7_258314cuda3std3__45__cpo4cendE,(_ZN40_INTERNAL_142cc589_4_k_cu_3f6413e7_258314cuda3std6ranges3__45__cpo4swapE - _ZN40_INTERNAL_142cc589_4_k_cu_3f6413e7_258314cuda3std3__45__cpo4cendE)
_ZN40_INTERNAL_142cc589_4_k_cu_3f6413e7_258314cuda3std3__45__cpo4cendE:
	.zero		1
	.type		_ZN40_INTERNAL_142cc589_4_k_cu_3f6413e7_258314cuda3std6ranges3__45__cpo4swapE,@object
	.size		_ZN40_INTERNAL_142cc589_4_k_cu_3f6413e7_258314cuda3std6ranges3__45__cpo4swapE,(.L_7 - _ZN40_INTERNAL_142cc589_4_k_cu_3f6413e7_258314cuda3std6ranges3__45__cpo4swapE)
_ZN40_INTERNAL_142cc589_4_k_cu_3f6413e7_258314cuda3std6ranges3__45__cpo4swapE:
	.zero		1
.L_7:


//--------------------- .nv.constant0._ZN7cutlass13device_kernelINS_4gemm6kernel13GemmUniversalIN4cute5tupleIJiiiiEEENS1_10collective13CollectiveMmaINS1_37MainloopSm90TmaGmmaWarpSpecializedFP8ILi6ENS5_IJNS4_1CILi1EEESB_SB_EEENS1_32KernelTmaWarpSpecializedPingpongEEENS5_IJNSA_ILi64EEESF_SF_EEENS_12float_e4m3_tENS5_IJlSB_lEEESH_SI_NS4_8TiledMMAINS4_8MMA_AtomIJNS4_4SM904GMMA30MMA_64x64x32_F32E4M3E4M3_SS_TNILNSM_7ScaleInE1ELSO_1EEEEEENS4_6LayoutISC_NS5_IJNSA_ILi0EEESS_SS_EEEEENS5_IJNS4_10UnderscoreESV_SV_EEEEENS4_13SM90_TMA_LOADENS4_14ComposedLayoutINS4_7SwizzleILi2ELi4ELi3EEENS4_18smem_ptr_flag_bitsILi8EEENSR_INS5_IJNSA_ILi8EEESF_EEENS5_IJSF_SB_EEEEEEEvNS4_8identityESY_S18_vS19_EENS_8epilogue10collective6detail29Sm90TmaWarpSpecializedAdapterINS1C_15DefaultEpilogueISH_SI_SI_NS1B_6thread17LinearCombinationISH_Li1EffLNS1G_9ScaleType4KindE0ELNS_15FloatRoundStyleE2ESH_EENS1_15EpilogueDefaultEEEEEvvEEEEvNT_6ParamsE --------------------------
	.section	.nv.constant0._ZN7cutlass13device_kernelINS_4gemm6kernel13GemmUniversalIN4cute5tupleIJiiiiEEENS1_10collective13CollectiveMmaINS1_37MainloopSm90TmaGmmaWarpSpecializedFP8ILi6ENS5_IJNS4_1CILi1EEESB_SB_EEENS1_32KernelTmaWarpSpecializedPingpongEEENS5_IJNSA_ILi64EEESF_SF_EEENS_12float_e4m3_tENS5_IJlSB_lEEESH_SI_NS4_8TiledMMAINS4_8MMA_AtomIJNS4_4SM904GMMA30MMA_64x64x32_F32E4M3E4M3_SS_TNILNSM_7ScaleInE1ELSO_1EEEEEENS4_6LayoutISC_NS5_IJNSA_ILi0EEESS_SS_EEEEENS5_IJNS4_10UnderscoreESV_SV_EEEEENS4_13SM90_TMA_LOADENS4_14ComposedLayoutINS4_7SwizzleILi2ELi4ELi3EEENS4_18smem_ptr_flag_bitsILi8EEENSR_INS5_IJNSA_ILi8EEESF_EEENS5_IJSF_SB_EEEEEEEvNS4_8identityESY_S18_vS19_EENS_8epilogue10collective6detail29Sm90TmaWarpSpecializedAdapterINS1C_15DefaultEpilogueISH_SI_SI_NS1B_6thread17LinearCombinationISH_Li1EffLNS1G_9ScaleType4KindE0ELNS_15FloatRoundStyleE2ESH_EENS1_15EpilogueDefaultEEEEEvvEEEEvNT_6ParamsE,"a",@progbits
	.sectionflags	@""
	.align	4
.nv.constant0._ZN7cutlass13device_kernelINS_4gemm6kernel13GemmUniversalIN4cute5tupleIJiiiiEEENS1_10collective13CollectiveMmaINS1_37MainloopSm90TmaGmmaWarpSpecializedFP8ILi6ENS5_IJNS4_1CILi1EEESB_SB_EEENS1_32KernelTmaWarpSpecializedPingpongEEENS5_IJNSA_ILi64EEESF_SF_EEENS_12float_e4m3_tENS5_IJlSB_lEEESH_SI_NS4_8TiledMMAINS4_8MMA_AtomIJNS4_4SM904GMMA30MMA_64x64x32_F32E4M3E4M3_SS_TNILNSM_7ScaleInE1ELSO_1EEEEEENS4_6LayoutISC_NS5_IJNSA_ILi0EEESS_SS_EEEEENS5_IJNS4_10UnderscoreESV_SV_EEEEENS4_13SM90_TMA_LOADENS4_14ComposedLayoutINS4_7SwizzleILi2ELi4ELi3EEENS4_18smem_ptr_flag_bitsILi8EEENSR_INS5_IJNSA_ILi8EEESF_EEENS5_IJSF_SB_EEEEEEEvNS4_8identityESY_S18_vS19_EENS_8epilogue10collective6detail29Sm90TmaWarpSpecializedAdapterINS1C_15DefaultEpilogueISH_SI_SI_NS1B_6thread17LinearCombinationISH_Li1EffLNS1G_9ScaleType4KindE0ELNS_15FloatRoundStyleE2ESH_EENS1_15EpilogueDefaultEEEEEvvEEEEvNT_6ParamsE:
	.zero		1664


//--------------------- SYMBOLS --------------------------

	.type		.nv.reservedSmem.offset0,@object
	.size		.nv.reservedSmem.offset0,0x4
